//
// Generated by NVIDIA NVVM Compiler
//
// Compiler Build ID: CL-36424714
// Cuda compilation tools, release 13.0, V13.0.88
// Based on NVVM 20.0.0
//

.version 9.0
.target sm_100
.address_size 64

	// .globl	_Z11fa2_forwardPfS_S_S_S_S_iifiiii
.extern .shared .align 16 .b8 smem[];

.visible .entry _Z11fa2_forwardPfS_S_S_S_S_iifiiii(
	.param .u64 .ptr .align 1 _Z11fa2_forwardPfS_S_S_S_S_iifiiii_param_0,
	.param .u64 .ptr .align 1 _Z11fa2_forwardPfS_S_S_S_S_iifiiii_param_1,
	.param .u64 .ptr .align 1 _Z11fa2_forwardPfS_S_S_S_S_iifiiii_param_2,
	.param .u64 .ptr .align 1 _Z11fa2_forwardPfS_S_S_S_S_iifiiii_param_3,
	.param .u64 .ptr .align 1 _Z11fa2_forwardPfS_S_S_S_S_iifiiii_param_4,
	.param .u64 .ptr .align 1 _Z11fa2_forwardPfS_S_S_S_S_iifiiii_param_5,
	.param .u32 _Z11fa2_forwardPfS_S_S_S_S_iifiiii_param_6,
	.param .u32 _Z11fa2_forwardPfS_S_S_S_S_iifiiii_param_7,
	.param .f32 _Z11fa2_forwardPfS_S_S_S_S_iifiiii_param_8,
	.param .u32 _Z11fa2_forwardPfS_S_S_S_S_iifiiii_param_9,
	.param .u32 _Z11fa2_forwardPfS_S_S_S_S_iifiiii_param_10,
	.param .u32 _Z11fa2_forwardPfS_S_S_S_S_iifiiii_param_11,
	.param .u32 _Z11fa2_forwardPfS_S_S_S_S_iifiiii_param_12
)
{
	.reg .pred 	%p<23>;
	.reg .b32 	%r<159>;
	.reg .b32 	%f<62>;
	.reg .b64 	%rd<27>;

	ld.param.u64 	%rd5, [_Z11fa2_forwardPfS_S_S_S_S_iifiiii_param_0];
	ld.param.u64 	%rd6, [_Z11fa2_forwardPfS_S_S_S_S_iifiiii_param_1];
	ld.param.u64 	%rd7, [_Z11fa2_forwardPfS_S_S_S_S_iifiiii_param_2];
	ld.param.u32 	%r47, [_Z11fa2_forwardPfS_S_S_S_S_iifiiii_param_6];
	ld.param.u32 	%r48, [_Z11fa2_forwardPfS_S_S_S_S_iifiiii_param_7];
	ld.param.u32 	%r49, [_Z11fa2_forwardPfS_S_S_S_S_iifiiii_param_9];
	ld.param.u32 	%r50, [_Z11fa2_forwardPfS_S_S_S_S_iifiiii_param_10];
	ld.param.u32 	%r51, [_Z11fa2_forwardPfS_S_S_S_S_iifiiii_param_11];
	ld.param.u32 	%r52, [_Z11fa2_forwardPfS_S_S_S_S_iifiiii_param_12];
	cvta.to.global.u64 	%rd1, %rd5;
	cvta.to.global.u64 	%rd2, %rd7;
	cvta.to.global.u64 	%rd3, %rd6;
	mul.lo.s32 	%r1, %r50, %r48;
	mul.lo.s32 	%r2, %r49, %r48;
	setp.lt.s32 	%p2, %r51, 1;
	@%p2 bra 	$L__BB0_33;
	shl.b32 	%r54, %r1, 1;
	shl.b32 	%r55, %r2, 1;
	mad.lo.s32 	%r56, %r50, %r49, %r55;
	add.s32 	%r57, %r56, %r54;
	mov.u32 	%r3, %tid.x;
	mul.lo.s32 	%r4, %r48, %r3;
	mul.lo.s32 	%r58, %r48, %r47;
	mov.u32 	%r59, %nctaid.y;
	mov.u32 	%r60, %ctaid.x;
	mov.u32 	%r61, %ctaid.y;
	mad.lo.s32 	%r62, %r60, %r59, %r61;
	mad.lo.s32 	%r5, %r58, %r62, %r4;
	sub.s32 	%r63, %r56, %r2;
	add.s32 	%r6, %r63, %r54;
	add.s32 	%r64, %r49, %r3;
	add.s32 	%r65, %r64, %r57;
	shl.b32 	%r66, %r65, 2;
	mov.u32 	%r67, smem;
	add.s32 	%r7, %r67, %r66;
	add.s32 	%r68, %r57, %r3;
	shl.b32 	%r69, %r68, 2;
	add.s32 	%r8, %r67, %r69;
	and.b32  	%r9, %r48, 15;
	and.b32  	%r10, %r48, 7;
	add.s32 	%r11, %r10, -1;
	and.b32  	%r12, %r48, 3;
	and.b32  	%r13, %r48, 2147483632;
	min.s32 	%r70, %r52, %r48;
	setp.lt.s32 	%p1, %r70, 1;
	and.b32  	%r14, %r48, 2147483640;
	and.b32  	%r15, %r48, 1;
	neg.s32 	%r16, %r13;
	add.s32 	%r71, %r50, %r48;
	mul.lo.s32 	%r72, %r49, %r71;
	shl.b32 	%r73, %r72, 2;
	shl.b32 	%r74, %r50, 3;
	shl.b32 	%r75, %r3, 2;
	add.s32 	%r76, %r74, %r75;
	mad.lo.s32 	%r77, %r48, %r76, %r73;
	add.s32 	%r78, %r77, %r67;
	add.s32 	%r17, %r78, 32;
	mov.b32 	%r146, 0;
$L__BB0_2:
	setp.lt.s32 	%p3, %r48, 1;
	@%p3 bra 	$L__BB0_16;
	setp.lt.u32 	%p4, %r48, 16;
	mad.lo.s32 	%r19, %r146, %r2, %r5;
	mov.b32 	%r152, 0;
	@%p4 bra 	$L__BB0_6;
	shl.b32 	%r80, %r4, 2;
	mov.u32 	%r81, smem;
	add.s32 	%r82, %r80, %r81;
	add.s32 	%r148, %r82, 32;
	mov.u32 	%r147, %r17;
	mov.u32 	%r149, %r19;
	mov.u32 	%r150, %r16;
$L__BB0_5:
	.pragma "nounroll";
	mul.wide.s32 	%rd8, %r149, 4;
	add.s64 	%rd9, %rd1, %rd8;
	ld.global.f32 	%f1, [%rd9];
	st.shared.f32 	[%r148+-32], %f1;
	mov.b32 	%r83, 0;
	st.shared.u32 	[%r147+-32], %r83;
	ld.global.f32 	%f2, [%rd9+4];
	st.shared.f32 	[%r148+-28], %f2;
	st.shared.u32 	[%r147+-28], %r83;
	ld.global.f32 	%f3, [%rd9+8];
	st.shared.f32 	[%r148+-24], %f3;
	st.shared.u32 	[%r147+-24], %r83;
	ld.global.f32 	%f4, [%rd9+12];
	st.shared.f32 	[%r148+-20], %f4;
	st.shared.u32 	[%r147+-20], %r83;
	ld.global.f32 	%f5, [%rd9+16];
	st.shared.f32 	[%r148+-16], %f5;
	st.shared.u32 	[%r147+-16], %r83;
	ld.global.f32 	%f6, [%rd9+20];
	st.shared.f32 	[%r148+-12], %f6;
	st.shared.u32 	[%r147+-12], %r83;
	ld.global.f32 	%f7, [%rd9+24];
	st.shared.f32 	[%r148+-8], %f7;
	st.shared.u32 	[%r147+-8], %r83;
	ld.global.f32 	%f8, [%rd9+28];
	st.shared.f32 	[%r148+-4], %f8;
	st.shared.u32 	[%r147+-4], %r83;
	ld.global.f32 	%f9, [%rd9+32];
	st.shared.f32 	[%r148], %f9;
	st.shared.u32 	[%r147], %r83;
	ld.global.f32 	%f10, [%rd9+36];
	st.shared.f32 	[%r148+4], %f10;
	st.shared.u32 	[%r147+4], %r83;
	ld.global.f32 	%f11, [%rd9+40];
	st.shared.f32 	[%r148+8], %f11;
	st.shared.u32 	[%r147+8], %r83;
	ld.global.f32 	%f12, [%rd9+44];
	st.shared.f32 	[%r148+12], %f12;
	st.shared.u32 	[%r147+12], %r83;
	ld.global.f32 	%f13, [%rd9+48];
	st.shared.f32 	[%r148+16], %f13;
	st.shared.u32 	[%r147+16], %r83;
	ld.global.f32 	%f14, [%rd9+52];
	st.shared.f32 	[%r148+20], %f14;
	st.shared.u32 	[%r147+20], %r83;
	ld.global.f32 	%f15, [%rd9+56];
	st.shared.f32 	[%r148+24], %f15;
	st.shared.u32 	[%r147+24], %r83;
	ld.global.f32 	%f16, [%rd9+60];
	st.shared.f32 	[%r148+28], %f16;
	st.shared.u32 	[%r147+28], %r83;
	add.s32 	%r150, %r150, 16;
	add.s32 	%r149, %r149, 16;
	add.s32 	%r148, %r148, 64;
	add.s32 	%r147, %r147, 64;
	setp.ne.s32 	%p5, %r150, 0;
	mov.u32 	%r152, %r13;
	@%p5 bra 	$L__BB0_5;
$L__BB0_6:
	setp.eq.s32 	%p6, %r9, 0;
	@%p6 bra 	$L__BB0_16;
	add.s32 	%r84, %r9, -1;
	setp.lt.u32 	%p7, %r84, 7;
	@%p7 bra 	$L__BB0_9;
	add.s32 	%r85, %r19, %r152;
	mul.wide.s32 	%rd10, %r85, 4;
	add.s64 	%rd11, %rd1, %rd10;
	ld.global.f32 	%f17, [%rd11];
	add.s32 	%r86, %r152, %r4;
	shl.b32 	%r87, %r86, 2;
	mov.u32 	%r88, smem;
	add.s32 	%r89, %r88, %r87;
	st.shared.f32 	[%r89], %f17;
	shl.b32 	%r90, %r6, 2;
	add.s32 	%r91, %r89, %r90;
	mov.b32 	%r92, 0;
	st.shared.u32 	[%r91], %r92;
	ld.global.f32 	%f18, [%rd11+4];
	st.shared.f32 	[%r89+4], %f18;
	st.shared.u32 	[%r91+4], %r92;
	ld.global.f32 	%f19, [%rd11+8];
	st.shared.f32 	[%r89+8], %f19;
	st.shared.u32 	[%r91+8], %r92;
	ld.global.f32 	%f20, [%rd11+12];
	st.shared.f32 	[%r89+12], %f20;
	st.shared.u32 	[%r91+12], %r92;
	ld.global.f32 	%f21, [%rd11+16];
	st.shared.f32 	[%r89+16], %f21;
	st.shared.u32 	[%r91+16], %r92;
	ld.global.f32 	%f22, [%rd11+20];
	st.shared.f32 	[%r89+20], %f22;
	st.shared.u32 	[%r91+20], %r92;
	ld.global.f32 	%f23, [%rd11+24];
	st.shared.f32 	[%r89+24], %f23;
	st.shared.u32 	[%r91+24], %r92;
	ld.global.f32 	%f24, [%rd11+28];
	st.shared.f32 	[%r89+28], %f24;
	st.shared.u32 	[%r91+28], %r92;
	add.s32 	%r152, %r152, 8;
$L__BB0_9:
	setp.eq.s32 	%p8, %r10, 0;
	@%p8 bra 	$L__BB0_16;
	setp.lt.u32 	%p9, %r11, 3;
	@%p9 bra 	$L__BB0_12;
	add.s32 	%r93, %r19, %r152;
	mul.wide.s32 	%rd12, %r93, 4;
	add.s64 	%rd13, %rd1, %rd12;
	ld.global.f32 	%f25, [%rd13];
	add.s32 	%r94, %r152, %r4;
	shl.b32 	%r95, %r94, 2;
	mov.u32 	%r96, smem;
	add.s32 	%r97, %r96, %r95;
	st.shared.f32 	[%r97], %f25;
	shl.b32 	%r98, %r6, 2;
	add.s32 	%r99, %r97, %r98;
	mov.b32 	%r100, 0;
	st.shared.u32 	[%r99], %r100;
	ld.global.f32 	%f26, [%rd13+4];
	st.shared.f32 	[%r97+4], %f26;
	st.shared.u32 	[%r99+4], %r100;
	ld.global.f32 	%f27, [%rd13+8];
	st.shared.f32 	[%r97+8], %f27;
	st.shared.u32 	[%r99+8], %r100;
	ld.global.f32 	%f28, [%rd13+12];
	st.shared.f32 	[%r97+12], %f28;
	st.shared.u32 	[%r99+12], %r100;
	add.s32 	%r152, %r152, 4;
$L__BB0_12:
	setp.eq.s32 	%p10, %r12, 0;
	@%p10 bra 	$L__BB0_16;
	setp.eq.s32 	%p11, %r12, 1;
	add.s32 	%r101, %r19, %r152;
	mul.wide.s32 	%rd14, %r101, 4;
	add.s64 	%rd4, %rd1, %rd14;
	ld.global.f32 	%f29, [%rd4];
	add.s32 	%r102, %r152, %r4;
	shl.b32 	%r103, %r102, 2;
	mov.u32 	%r104, smem;
	add.s32 	%r34, %r104, %r103;
	st.shared.f32 	[%r34], %f29;
	shl.b32 	%r105, %r6, 2;
	add.s32 	%r35, %r34, %r105;
	mov.b32 	%r106, 0;
	st.shared.u32 	[%r35], %r106;
	@%p11 bra 	$L__BB0_16;
	setp.eq.s32 	%p12, %r12, 2;
	ld.global.f32 	%f30, [%rd4+4];
	st.shared.f32 	[%r34+4], %f30;
	mov.b32 	%r107, 0;
	st.shared.u32 	[%r35+4], %r107;
	@%p12 bra 	$L__BB0_16;
	ld.global.f32 	%f31, [%rd4+8];
	st.shared.f32 	[%r34+8], %f31;
	mov.b32 	%r108, 0;
	st.shared.u32 	[%r35+8], %r108;
$L__BB0_16:
	setp.ge.s32 	%p13, %r3, %r49;
	bar.sync 	0;
	@%p13 bra 	$L__BB0_18;
	mov.b32 	%r109, -8388608;
	st.shared.u32 	[%r7], %r109;
	mov.b32 	%r110, 0;
	st.shared.u32 	[%r8], %r110;
$L__BB0_18:
	@%p1 bra 	$L__BB0_32;
	mov.b32 	%r154, 0;
$L__BB0_20:
	setp.lt.u32 	%p14, %r48, 8;
	mad.lo.s32 	%r37, %r154, %r1, %r5;
	mov.b32 	%r157, 0;
	@%p14 bra 	$L__BB0_23;
	mov.b32 	%r155, 0;
$L__BB0_22:
	.pragma "nounroll";
	add.s32 	%r114, %r37, %r155;
	mul.wide.s32 	%rd15, %r114, 4;
	add.s64 	%rd16, %rd3, %rd15;
	ld.global.f32 	%f32, [%rd16];
	add.s32 	%r115, %r155, %r4;
	add.s32 	%r116, %r115, %r2;
	shl.b32 	%r117, %r116, 2;
	mov.u32 	%r118, smem;
	add.s32 	%r119, %r118, %r117;
	st.shared.f32 	[%r119], %f32;
	add.s64 	%rd17, %rd2, %rd15;
	ld.global.f32 	%f33, [%rd17];
	shl.b32 	%r120, %r1, 2;
	add.s32 	%r121, %r119, %r120;
	st.shared.f32 	[%r121], %f33;
	ld.global.f32 	%f34, [%rd16+4];
	st.shared.f32 	[%r119+4], %f34;
	ld.global.f32 	%f35, [%rd17+4];
	st.shared.f32 	[%r121+4], %f35;
	ld.global.f32 	%f36, [%rd16+8];
	st.shared.f32 	[%r119+8], %f36;
	ld.global.f32 	%f37, [%rd17+8];
	st.shared.f32 	[%r121+8], %f37;
	ld.global.f32 	%f38, [%rd16+12];
	st.shared.f32 	[%r119+12], %f38;
	ld.global.f32 	%f39, [%rd17+12];
	st.shared.f32 	[%r121+12], %f39;
	ld.global.f32 	%f40, [%rd16+16];
	st.shared.f32 	[%r119+16], %f40;
	ld.global.f32 	%f41, [%rd17+16];
	st.shared.f32 	[%r121+16], %f41;
	ld.global.f32 	%f42, [%rd16+20];
	st.shared.f32 	[%r119+20], %f42;
	ld.global.f32 	%f43, [%rd17+20];
	st.shared.f32 	[%r121+20], %f43;
	ld.global.f32 	%f44, [%rd16+24];
	st.shared.f32 	[%r119+24], %f44;
	ld.global.f32 	%f45, [%rd17+24];
	st.shared.f32 	[%r121+24], %f45;
	ld.global.f32 	%f46, [%rd16+28];
	st.shared.f32 	[%r119+28], %f46;
	ld.global.f32 	%f47, [%rd17+28];
	st.shared.f32 	[%r121+28], %f47;
	add.s32 	%r155, %r155, 8;
	setp.ne.s32 	%p15, %r155, %r14;
	mov.u32 	%r157, %r14;
	@%p15 bra 	$L__BB0_22;
$L__BB0_23:
	setp.eq.s32 	%p16, %r10, 0;
	@%p16 bra 	$L__BB0_31;
	setp.lt.u32 	%p17, %r11, 3;
	@%p17 bra 	$L__BB0_26;
	add.s32 	%r122, %r37, %r157;
	mul.wide.s32 	%rd18, %r122, 4;
	add.s64 	%rd19, %rd3, %rd18;
	ld.global.f32 	%f48, [%rd19];
	add.s32 	%r123, %r157, %r4;
	add.s32 	%r124, %r123, %r2;
	shl.b32 	%r125, %r124, 2;
	mov.u32 	%r126, smem;
	add.s32 	%r127, %r126, %r125;
	st.shared.f32 	[%r127], %f48;
	add.s64 	%rd20, %rd2, %rd18;
	ld.global.f32 	%f49, [%rd20];
	shl.b32 	%r128, %r1, 2;
	add.s32 	%r129, %r127, %r128;
	st.shared.f32 	[%r129], %f49;
	ld.global.f32 	%f50, [%rd19+4];
	st.shared.f32 	[%r127+4], %f50;
	ld.global.f32 	%f51, [%rd20+4];
	st.shared.f32 	[%r129+4], %f51;
	ld.global.f32 	%f52, [%rd19+8];
	st.shared.f32 	[%r127+8], %f52;
	ld.global.f32 	%f53, [%rd20+8];
	st.shared.f32 	[%r129+8], %f53;
	ld.global.f32 	%f54, [%rd19+12];
	st.shared.f32 	[%r127+12], %f54;
	ld.global.f32 	%f55, [%rd20+12];
	st.shared.f32 	[%r129+12], %f55;
	add.s32 	%r157, %r157, 4;
$L__BB0_26:
	setp.eq.s32 	%p18, %r12, 0;
	@%p18 bra 	$L__BB0_31;
	setp.eq.s32 	%p19, %r12, 1;
	@%p19 bra 	$L__BB0_29;
	add.s32 	%r130, %r37, %r157;
	mul.wide.s32 	%rd21, %r130, 4;
	add.s64 	%rd22, %rd3, %rd21;
	ld.global.f32 	%f56, [%rd22];
	add.s32 	%r131, %r157, %r4;
	add.s32 	%r132, %r131, %r2;
	shl.b32 	%r133, %r132, 2;
	mov.u32 	%r134, smem;
	add.s32 	%r135, %r134, %r133;
	st.shared.f32 	[%r135], %f56;
	add.s64 	%rd23, %rd2, %rd21;
	ld.global.f32 	%f57, [%rd23];
	shl.b32 	%r136, %r1, 2;
	add.s32 	%r137, %r135, %r136;
	st.shared.f32 	[%r137], %f57;
	ld.global.f32 	%f58, [%rd22+4];
	st.shared.f32 	[%r135+4], %f58;
	ld.global.f32 	%f59, [%rd23+4];
	st.shared.f32 	[%r137+4], %f59;
	add.s32 	%r157, %r157, 2;
$L__BB0_29:
	setp.eq.s32 	%p20, %r15, 0;
	@%p20 bra 	$L__BB0_31;
	add.s32 	%r138, %r37, %r157;
	mul.wide.s32 	%rd24, %r138, 4;
	add.s64 	%rd25, %rd3, %rd24;
	ld.global.f32 	%f60, [%rd25];
	add.s32 	%r139, %r157, %r4;
	add.s32 	%r140, %r139, %r2;
	shl.b32 	%r141, %r140, 2;
	mov.u32 	%r142, smem;
	add.s32 	%r143, %r142, %r141;
	st.shared.f32 	[%r143], %f60;
	add.s64 	%rd26, %rd2, %rd24;
	ld.global.f32 	%f61, [%rd26];
	shl.b32 	%r144, %r1, 2;
	add.s32 	%r145, %r143, %r144;
	st.shared.f32 	[%r145], %f61;
$L__BB0_31:
	add.s32 	%r154, %r154, 1;
	setp.ne.s32 	%p21, %r154, %r52;
	@%p21 bra 	$L__BB0_20;
$L__BB0_32:
	add.s32 	%r146, %r146, 1;
	setp.ne.s32 	%p22, %r146, %r51;
	@%p22 bra 	$L__BB0_2;
$L__BB0_33:
	ret;

}


// ===== COMPILED SASS (sm_100) =====

	.target	sm_100

	.elftype	@"ET_EXEC"


//--------------------- .note.nv.tkinfo           --------------------------
	.section	.note.nv.tkinfo,"",@"SHT_NOTE"
	.sectionflags	@"SHF_NOTE_NV_TKINFO"
	.tkinfo
        /*0018*/ 	.word	0x00000002
        /*0030*/ 	.string	""
        /*0030*/ 	.string	"ptxas"
        /*0030*/ 	.string	"Cuda compilation tools, release 13.0, V13.0.88"
        /*0030*/ 	.string	"Build cuda_13.0.r13.0/compiler.36424714_0"
        /*0030*/ 	.string	"-arch sm_100 -m 64 "



//--------------------- .note.nv.cuinfo           --------------------------
	.section	.note.nv.cuinfo,"",@"SHT_NOTE"
	.sectionflags	@"SHF_NOTE_NV_CUINFO"
        /*0018*/ 	.short	0x0002
        /*001a*/ 	.short	0x0064
        /*001c*/ 	.short	0x0082
	.zero		2


//--------------------- .nv.info                  --------------------------
	.section	.nv.info,"",@"SHT_CUDA_INFO"
	.align	4


	//----- nvinfo : EIATTR_REGCOUNT
	.align		4
        /*0000*/ 	.byte	0x04, 0x2f
        /*0002*/ 	.short	(.L_1 - .L_0)
	.align		4
.L_0:
        /*0004*/ 	.word	index@(_Z11fa2_forwardPfS_S_S_S_S_iifiiii)
        /*0008*/ 	.word	0x00000020


	//----- nvinfo : EIATTR_FRAME_SIZE
	.align		4
.L_1:
        /*000c*/ 	.byte	0x04, 0x11
        /*000e*/ 	.short	(.L_3 - .L_2)
	.align		4
.L_2:
        /*0010*/ 	.word	index@(_Z11fa2_forwardPfS_S_S_S_S_iifiiii)
        /*0014*/ 	.word	0x00000000


	//----- nvinfo : EIATTR_MIN_STACK_SIZE
	.align		4
.L_3:
        /*0018*/ 	.byte	0x04, 0x12
        /*001a*/ 	.short	(.L_5 - .L_4)
	.align		4
.L_4:
        /*001c*/ 	.word	index@(_Z11fa2_forwardPfS_S_S_S_S_iifiiii)
        /*0020*/ 	.word	0x00000000
.L_5:


//--------------------- .nv.compat                --------------------------
	.section	.nv.compat,"",@"SHT_CUDA_COMPAT_INFO"
	.align	4
        /*0000*/ 	.byte	0x02, 0x09, 0x00, 0x00, 0x02, 0x02, 0x01, 0x00, 0x02, 0x05, 0x05, 0x00, 0x03, 0x07, 0x01, 0x01
        /*0010*/ 	.byte	0x02, 0x03, 0x00, 0x00, 0x02, 0x06, 0x01, 0x00, 0x04, 0x0b, 0x08, 0x00, 0x09, 0x00, 0x00, 0x00
        /*0020*/ 	.byte	0x00, 0x00, 0x00, 0x00


//--------------------- .nv.info._Z11fa2_forwardPfS_S_S_S_S_iifiiii --------------------------
	.section	.nv.info._Z11fa2_forwardPfS_S_S_S_S_iifiiii,"",@"SHT_CUDA_INFO"
	.sectionflags	@""
	.align	4


	//----- nvinfo : EIATTR_CUDA_API_VERSION
	.align		4
        /*0000*/ 	.byte	0x04, 0x37
        /*0002*/ 	.short	(.L_7 - .L_6)
.L_6:
        /*0004*/ 	.word	0x00000082


	//----- nvinfo : EIATTR_KPARAM_INFO
	.align		4
.L_7:
        /*0008*/ 	.byte	0x04, 0x17
        /*000a*/ 	.short	(.L_9 - .L_8)
.L_8:
        /*000c*/ 	.word	0x00000000
        /*0010*/ 	.short	0x000c
        /*0012*/ 	.short	0x0048
        /*0014*/ 	.byte	0x00, 0xf0, 0x11, 0x00


	//----- nvinfo : EIATTR_KPARAM_INFO
	.align		4
.L_9:
        /*0018*/ 	.byte	0x04, 0x17
        /*001a*/ 	.short	(.L_11 - .L_10)
.L_10:
        /*001c*/ 	.word	0x00000000
        /*0020*/ 	.short	0x000b
        /*0022*/ 	.short	0x0044
        /*0024*/ 	.byte	0x00, 0xf0, 0x11, 0x00


	//----- nvinfo : EIATTR_KPARAM_INFO
	.align		4
.L_11:
        /*0028*/ 	.byte	0x04, 0x17
        /*002a*/ 	.short	(.L_13 - .L_12)
.L_12:
        /*002c*/ 	.word	0x00000000
        /*0030*/ 	.short	0x000a
        /*0032*/ 	.short	0x0040
        /*0034*/ 	.byte	0x00, 0xf0, 0x11, 0x00


	//----- nvinfo : EIATTR_KPARAM_INFO
	.align		4
.L_13:
        /*0038*/ 	.byte	0x04, 0x17
        /*003a*/ 	.short	(.L_15 - .L_14)
.L_14:
        /*003c*/ 	.word	0x00000000
        /*0040*/ 	.short	0x0009
        /*0042*/ 	.short	0x003c
        /*0044*/ 	.byte	0x00, 0xf0, 0x11, 0x00


	//----- nvinfo : EIATTR_KPARAM_INFO
	.align		4
.L_15:
        /*0048*/ 	.byte	0x04, 0x17
        /*004a*/ 	.short	(.L_17 - .L_16)
.L_16:
        /*004c*/ 	.word	0x00000000
        /*0050*/ 	.short	0x0008
        /*0052*/ 	.short	0x0038
        /*0054*/ 	.byte	0x00, 0xf0, 0x11, 0x00


	//----- nvinfo : EIATTR_KPARAM_INFO
	.align		4
.L_17:
        /*0058*/ 	.byte	0x04, 0x17
        /*005a*/ 	.short	(.L_19 - .L_18)
.L_18:
        /*005c*/ 	.word	0x00000000
        /*0060*/ 	.short	0x0007
        /*0062*/ 	.short	0x0034
        /*0064*/ 	.byte	0x00, 0xf0, 0x11, 0x00


	//----- nvinfo : EIATTR_KPARAM_INFO
	.align		4
.L_19:
        /*0068*/ 	.byte	0x04, 0x17
        /*006a*/ 	.short	(.L_21 - .L_20)
.L_20:
        /*006c*/ 	.word	0x00000000
        /*0070*/ 	.short	0x0006
        /*0072*/ 	.short	0x0030
        /*0074*/ 	.byte	0x00, 0xf0, 0x11, 0x00


	//----- nvinfo : EIATTR_KPARAM_INFO
	.align		4
.L_21:
        /*0078*/ 	.byte	0x04, 0x17
        /*007a*/ 	.short	(.L_23 - .L_22)
.L_22:
        /*007c*/ 	.word	0x00000000
        /*0080*/ 	.short	0x0005
        /*0082*/ 	.short	0x0028
        /*0084*/ 	.byte	0x00, 0xf5, 0x21, 0x00


	//----- nvinfo : EIATTR_KPARAM_INFO
	.align		4
.L_23:
        /*0088*/ 	.byte	0x04, 0x17
        /*008a*/ 	.short	(.L_25 - .L_24)
.L_24:
        /*008c*/ 	.word	0x00000000
        /*0090*/ 	.short	0x0004
        /*0092*/ 	.short	0x0020
        /*0094*/ 	.byte	0x00, 0xf5, 0x21, 0x00


	//----- nvinfo : EIATTR_KPARAM_INFO
	.align		4
.L_25:
        /*0098*/ 	.byte	0x04, 0x17
        /*009a*/ 	.short	(.L_27 - .L_26)
.L_26:
        /*009c*/ 	.word	0x00000000
        /*00a0*/ 	.short	0x0003
        /*00a2*/ 	.short	0x0018
        /*00a4*/ 	.byte	0x00, 0xf5, 0x21, 0x00


	//----- nvinfo : EIATTR_KPARAM_INFO
	.align		4
.L_27:
        /*00a8*/ 	.byte	0x04, 0x17
        /*00aa*/ 	.short	(.L_29 - .L_28)
.L_28:
        /*00ac*/ 	.word	0x00000000
        /*00b0*/ 	.short	0x0002
        /*00b2*/ 	.short	0x0010
        /*00b4*/ 	.byte	0x00, 0xf5, 0x21, 0x00


	//----- nvinfo : EIATTR_KPARAM_INFO
	.align		4
.L_29:
        /*00b8*/ 	.byte	0x04, 0x17
        /*00ba*/ 	.short	(.L_31 - .L_30)
.L_30:
        /*00bc*/ 	.word	0x00000000
        /*00c0*/ 	.short	0x0001
        /*00c2*/ 	.short	0x0008
        /*00c4*/ 	.byte	0x00, 0xf5, 0x21, 0x00


	//----- nvinfo : EIATTR_KPARAM_INFO
	.align		4
.L_31:
        /*00c8*/ 	.byte	0x04, 0x17
        /*00ca*/ 	.short	(.L_33 - .L_32)
.L_32:
        /*00cc*/ 	.word	0x00000000
        /*00d0*/ 	.short	0x0000
        /*00d2*/ 	.short	0x0000
        /*00d4*/ 	.byte	0x00, 0xf5, 0x21, 0x00


	//----- nvinfo : EIATTR_SPARSE_MMA_MASK
	.align		4
.L_33:
        /*00d8*/ 	.byte	0x03, 0x50
        /*00da*/ 	.short	0x0000


	//----- nvinfo : EIATTR_MAXREG_COUNT
	.align		4
        /*00dc*/ 	.byte	0x03, 0x1b
        /*00de*/ 	.short	0x00ff


	//----- nvinfo : EIATTR_NUM_BARRIERS
	.align		4
        /*00e0*/ 	.byte	0x02, 0x4c
        /*00e2*/ 	.byte	0x01
	.zero		1


	//----- nvinfo : EIATTR_MERCURY_ISA_VERSION
	.align		4
        /*00e4*/ 	.byte	0x03, 0x5f
        /*00e6*/ 	.short	0x0101


	//----- nvinfo : EIATTR_VRC_CTA_INIT_COUNT
	.align		4
        /*00e8*/ 	.byte	0x02, 0x4a
	.zero		1
	.zero		1


	//----- nvinfo : EIATTR_EXIT_INSTR_OFFSETS
	.align		4
        /*00ec*/ 	.byte	0x04, 0x1c
        /*00ee*/ 	.short	(.L_35 - .L_34)


	//   ....[0]....
.L_34:
        /*00f0*/ 	.word	0x00000030


	//   ....[1]....
        /*00f4*/ 	.word	0x000015d0


	//----- nvinfo : EIATTR_CBANK_PARAM_SIZE
	.align		4
.L_35:
        /*00f8*/ 	.byte	0x03, 0x19
        /*00fa*/ 	.short	0x004c


	//----- nvinfo : EIATTR_PARAM_CBANK
	.align		4
        /*00fc*/ 	.byte	0x04, 0x0a
        /*00fe*/ 	.short	(.L_37 - .L_36)
	.align		4
.L_36:
        /*0100*/ 	.word	index@(.nv.constant0._Z11fa2_forwardPfS_S_S_S_S_iifiiii)
        /*0104*/ 	.short	0x0380
        /*0106*/ 	.short	0x004c


	//----- nvinfo : EIATTR_SW_WAR
	.align		4
.L_37:
        /*0108*/ 	.byte	0x04, 0x36
        /*010a*/ 	.short	(.L_39 - .L_38)
.L_38:
        /*010c*/ 	.word	0x00000008
.L_39:


//--------------------- .nv.callgraph             --------------------------
	.section	.nv.callgraph,"",@"SHT_CUDA_CALLGRAPH"
	.align	4
	.sectionentsize	8
	.align		4
        /*0000*/ 	.word	0x00000000
	.align		4
        /*0004*/ 	.word	0xffffffff
	.align		4
        /*0008*/ 	.word	0x00000000
	.align		4
        /*000c*/ 	.word	0xfffffffe
	.align		4
        /*0010*/ 	.word	0x00000000
	.align		4
        /*0014*/ 	.word	0xfffffffd
	.align		4
        /*0018*/ 	.word	0x00000000
	.align		4
        /*001c*/ 	.word	0xfffffffc


//--------------------- .text._Z11fa2_forwardPfS_S_S_S_S_iifiiii --------------------------
	.section	.text._Z11fa2_forwardPfS_S_S_S_S_iifiiii,"ax",@progbits
	.align	128
        .global         _Z11fa2_forwardPfS_S_S_S_S_iifiiii
        .type           _Z11fa2_forwardPfS_S_S_S_S_iifiiii,@function
        .size           _Z11fa2_forwardPfS_S_S_S_S_iifiiii,(.L_x_13 - _Z11fa2_forwardPfS_S_S_S_S_iifiiii)
        .other          _Z11fa2_forwardPfS_S_S_S_S_iifiiii,@"STO_CUDA_ENTRY STV_DEFAULT"
_Z11fa2_forwardPfS_S_S_S_S_iifiiii:
.text._Z11fa2_forwardPfS_S_S_S_S_iifiiii:
[----:B------:R-:W-:Y:S08]  /*0000*/  LDC R1, c[0x0][0x37c] ;  /* 0x0000df00ff017b82 */ /* 0x000ff00000000800 */
[----:B------:R-:W0:Y:S02]  /*0010*/  LDC.64 R8, c[0x0][0x3c0] ;  /* 0x0000f000ff087b82 */ /* 0x000e240000000a00 */
[----:B0-----:R-:W-:-:S13]  /*0020*/  ISETP.GE.AND P0, PT, R9, 0x1, PT ;  /* 0x000000010900780c */ /* 0x001fda0003f06270 */
[----:B------:R-:W-:Y:S05]  /*0030*/  @!P0 EXIT ;  /* 0x000000000000894d */ /* 0x000fea0003800000 */
[----:B------:R-:W0:Y:S01]  /*0040*/  S2R R3, SR_TID.X ;  /* 0x0000000000037919 */ /* 0x000e220000002100 */
[----:B------:R-:W1:Y:S01]  /*0050*/  LDC R13, c[0x0][0x3b4] ;  /* 0x0000ed00ff0d7b82 */ /* 0x000e620000000800 */
[----:B------:R-:W2:Y:S01]  /*0060*/  LDCU UR7, c[0x0][0x3c8] ;  /* 0x00007900ff0777ac */ /* 0x000ea20008000800 */
[----:B------:R-:W-:Y:S01]  /*0070*/  MOV R5, 0x400 ;  /* 0x0000040000057802 */ /* 0x000fe20000000f00 */
[----:B------:R-:W3:Y:S01]  /*0080*/  S2R R6, SR_CgaCtaId ;  /* 0x0000000000067919 */ /* 0x000ee20000008800 */
[----:B------:R-:W4:Y:S04]  /*0090*/  LDCU UR4, c[0x0][0x374] ;  /* 0x00006e80ff0477ac */ /* 0x000f280008000800 */
[----:B------:R-:W5:Y:S01]  /*00a0*/  LDC R10, c[0x0][0x3bc] ;  /* 0x0000ef00ff0a7b82 */ /* 0x000f620000000800 */
[----:B------:R-:W0:Y:S07]  /*00b0*/  LDCU.64 UR8, c[0x0][0x358] ;  /* 0x00006b00ff0877ac */ /* 0x000e2e0008000a00 */
[----:B------:R-:W-:Y:S08]  /*00c0*/  S2UR UR5, SR_CTAID.X ;  /* 0x00000000000579c3 */ /* 0x000ff00000002500 */
[----:B------:R-:W4:Y:S01]  /*00d0*/  S2UR UR6, SR_CTAID.Y ;  /* 0x00000000000679c3 */ /* 0x000f220000002600 */
[----:B-1----:R-:W-:Y:S01]  /*00e0*/  IMAD.IADD R2, R8, 0x1, R13 ;  /* 0x0000000108027824 */ /* 0x002fe200078e020d */
[----:B--2---:R-:W-:-:S02]  /*00f0*/  VIMNMX R11, PT, PT, R13, UR7, PT ;  /* 0x000000070d0b7c48 */ /* 0x004fc4000bfe0100 */
[----:B------:R-:W-:Y:S02]  /*0100*/  LOP3.LUT R18, R13, 0x7ffffff8, RZ, 0xc0, !PT ;  /* 0x7ffffff80d127812 */ /* 0x000fe400078ec0ff */
[----:B------:R-:W-:Y:S01]  /*0110*/  ISETP.GE.AND P0, PT, R11, 0x1, PT ;  /* 0x000000010b00780c */ /* 0x000fe20003f06270 */
[----:B0-----:R-:W-:Y:S01]  /*0120*/  IMAD R7, R8, 0x2, R3 ;  /* 0x0000000208077824 */ /* 0x001fe200078e0203 */
[----:B------:R-:W0:Y:S01]  /*0130*/  LDC R12, c[0x0][0x3b0] ;  /* 0x0000ec00ff0c7b82 */ /* 0x000e220000000800 */
[CC--:B-----5:R-:W-:Y:S01]  /*0140*/  IMAD R0, R13.reuse, R10.reuse, RZ ;  /* 0x0000000a0d007224 */ /* 0x0e0fe200078e02ff */
[----:B------:R-:W-:Y:S01]  /*0150*/  LOP3.LUT R11, R13, 0x7ffffff0, RZ, 0xc0, !PT ;  /* 0x7ffffff00d0b7812 */ /* 0x000fe200078ec0ff */
[----:B------:R-:W-:Y:S01]  /*0160*/  IMAD R4, R2, R10, RZ ;  /* 0x0000000a02047224 */ /* 0x000fe200078e02ff */
[----:B------:R-:W-:Y:S01]  /*0170*/  SHF.L.U32 R7, R7, 0x2, RZ ;  /* 0x0000000207077819 */ /* 0x000fe200000006ff */
[----:B------:R-:W-:Y:S01]  /*0180*/  IMAD.SHL.U32 R15, R0, 0x2, RZ ;  /* 0x00000002000f7824 */ /* 0x000fe200078e00ff */
[----:B---3--:R-:W-:Y:S01]  /*0190*/  LEA R6, R6, R5, 0x18 ;  /* 0x0000000506067211 */ /* 0x008fe200078ec0ff */
[----:B------:R-:W-:-:S02]  /*01a0*/  IMAD R2, R8, R13, RZ ;  /* 0x0000000d08027224 */ /* 0x000fc400078e02ff */
[-C--:B------:R-:W-:Y:S02]  /*01b0*/  IMAD R15, R8, R10.reuse, R15 ;  /* 0x0000000a080f7224 */ /* 0x080fe400078e020f */
[----:B------:R-:W-:Y:S02]  /*01c0*/  IMAD.SHL.U32 R8, R4, 0x4, RZ ;  /* 0x0000000404087824 */ /* 0x000fe400078e00ff */
[----:B------:R-:W-:Y:S01]  /*01d0*/  IMAD R4, R2, 0x2, R15 ;  /* 0x0000000202047824 */ /* 0x000fe200078e020f */
[----:B------:R-:W-:Y:S01]  /*01e0*/  IADD3 R15, PT, PT, -R0, R15, RZ ;  /* 0x0000000f000f7210 */ /* 0x000fe20007ffe1ff */
[----:B------:R-:W-:Y:S01]  /*01f0*/  IMAD R9, R7, R13, R8 ;  /* 0x0000000d07097224 */ /* 0x000fe200078e0208 */
[----:B----4-:R-:W-:Y:S01]  /*0200*/  UIMAD UR4, UR4, UR5, UR6 ;  /* 0x00000005040472a4 */ /* 0x010fe2000f8e0206 */
[----:B------:R-:W-:Y:S01]  /*0210*/  LOP3.LUT R8, R13, 0xf, RZ, 0xc0, !PT ;  /* 0x0000000f0d087812 */ /* 0x000fe200078ec0ff */
[----:B------:R-:W-:Y:S01]  /*0220*/  IMAD.MOV R21, RZ, RZ, -R11 ;  /* 0x000000ffff157224 */ /* 0x000fe200078e0a0b */
[----:B------:R-:W-:-:S02]  /*0230*/  IADD3 R5, PT, PT, R4, R10, R3 ;  /* 0x0000000a04057210 */ /* 0x000fc40007ffe003 */
[----:B------:R-:W-:Y:S02]  /*0240*/  IADD3 R7, PT, PT, R4, R3, RZ ;  /* 0x0000000304077210 */ /* 0x000fe40007ffe0ff */
[--C-:B------:R-:W-:Y:S01]  /*0250*/  IADD3 R4, PT, PT, R9, 0x20, R6.reuse ;  /* 0x0000002009047810 */ /* 0x100fe20007ffe006 */
[----:B0-----:R-:W-:Y:S01]  /*0260*/  IMAD R12, R12, UR4, R3 ;  /* 0x000000040c0c7c24 */ /* 0x001fe2000f8e0203 */
[----:B------:R-:W-:Y:S01]  /*0270*/  LOP3.LUT R9, R13, 0x7, RZ, 0xc0, !PT ;  /* 0x000000070d097812 */ /* 0x000fe200078ec0ff */
[--C-:B------:R-:W-:Y:S01]  /*0280*/  IMAD R5, R5, 0x4, R6.reuse ;  /* 0x0000000405057824 */ /* 0x100fe200078e0206 */
[----:B------:R-:W-:Y:S01]  /*0290*/  LOP3.LUT R10, R13, 0x3, RZ, 0xc0, !PT ;  /* 0x000000030d0a7812 */ /* 0x000fe200078ec0ff */
[----:B------:R-:W-:Y:S01]  /*02a0*/  IMAD R6, R7, 0x4, R6 ;  /* 0x0000000407067824 */ /* 0x000fe200078e0206 */
[----:B------:R-:W-:Y:S01]  /*02b0*/  LEA R22, R2, R15, 0x1 ;  /* 0x0000000f02167211 */ /* 0x000fe200078e08ff */
[-C--:B------:R-:W-:Y:S01]  /*02c0*/  IMAD R7, R3, R13.reuse, RZ ;  /* 0x0000000d03077224 */ /* 0x080fe200078e02ff */
[----:B------:R-:W-:Y:S01]  /*02d0*/  UMOV UR4, URZ ;  /* 0x000000ff00047c82 */ /* 0x000fe20008000000 */
[----:B------:R-:W-:-:S02]  /*02e0*/  IMAD R19, R12, R13, RZ ;  /* 0x0000000d0c137224 */ /* 0x000fc400078e02ff */
[----:B------:R-:W-:-:S07]  /*02f0*/  VIADD R20, R9, 0xffffffff ;  /* 0xffffffff09147836 */ /* 0x000fce0000000000 */
.L_x_11:
[----:B0-----:R-:W0:Y:S02]  /*0300*/  LDCU UR5, c[0x0][0x3b4] ;  /* 0x00007680ff0577ac */ /* 0x001e240008000800 */
[----:B0-----:R-:W-:-:S09]  /*0310*/  UISETP.GE.AND UP0, UPT, UR5, 0x1, UPT ;  /* 0x000000010500788c */ /* 0x001fd2000bf06270 */
[----:B-1234-:R-:W-:Y:S05]  /*0320*/  BRA.U !UP0, `(.L_x_0) ;  /* 0x0000000908787547 */ /* 0x01efea000b800000 */
[----:B------:R-:W-:Y:S01]  /*0330*/  UISETP.GE.U32.AND UP0, UPT, UR5, 0x10, UPT ;  /* 0x000000100500788c */ /* 0x000fe2000bf06070 */
[----:B------:R-:W-:Y:S02]  /*0340*/  IMAD R15, R0, UR4, R19 ;  /* 0x00000004000f7c24 */ /* 0x000fe4000f8e0213 */
[----:B------:R-:W-:-:S06]  /*0350*/  IMAD.MOV.U32 R14, RZ, RZ, RZ ;  /* 0x000000ffff0e7224 */ /* 0x000fcc00078e00ff */
[----:B------:R-:W-:Y:S05]  /*0360*/  BRA.U !UP0, `(.L_x_1) ;  /* 0x0000000508047547 */ /* 0x000fea000b800000 */
[----:B------:R-:W0:Y:S01]  /*0370*/  S2UR UR6, SR_CgaCtaId ;  /* 0x00000000000679c3 */ /* 0x000e220000008800 */
[----:B------:R-:W-:Y:S01]  /*0380*/  UMOV UR5, 0x400 ;  /* 0x0000040000057882 */ /* 0x000fe20000000000 */
[----:B------:R-:W-:Y:S01]  /*0390*/  IMAD.MOV.U32 R14, RZ, RZ, R4 ;  /* 0x000000ffff0e7224 */ /* 0x000fe200078e0004 */
[----:B------:R-:W-:Y:S01]  /*03a0*/  MOV R17, R15 ;  /* 0x0000000f00117202 */ /* 0x000fe20000000f00 */
[----:B------:R-:W-:Y:S01]  /*03b0*/  IMAD.MOV.U32 R16, RZ, RZ, R21 ;  /* 0x000000ffff107224 */ /* 0x000fe200078e0015 */
[----:B0-----:R-:W-:-:S06]  /*03c0*/  ULEA UR5, UR6, UR5, 0x18 ;  /* 0x0000000506057291 */ /* 0x001fcc000f8ec0ff */
[----:B------:R-:W-:-:S05]  /*03d0*/  LEA R23, R7, UR5, 0x2 ;  /* 0x0000000507177c11 */ /* 0x000fca000f8e10ff */
[----:B------:R-:W-:-:S07]  /*03e0*/  VIADD R23, R23, 0x20 ;  /* 0x0000002017177836 */ /* 0x000fce0000000000 */
.L_x_2:
[----:B------:R-:W0:Y:S02]  /*03f0*/  LDC.64 R12, c[0x0][0x380] ;  /* 0x0000e000ff0c7b82 */ /* 0x000e240000000a00 */
[----:B0-----:R-:W-:-:S05]  /*0400*/  IMAD.WIDE R12, R17, 0x4, R12 ;  /* 0x00000004110c7825 */ /* 0x001fca00078e020c */
[----:B------:R-:W2:Y:S04]  /*0410*/  LDG.E R24, desc[UR8][R12.64] ;  /* 0x000000080c187981 */ /* 0x000ea8000c1e1900 */
[----:B------:R-:W3:Y:S04]  /*0420*/  LDG.E R26, desc[UR8][R12.64+0x4] ;  /* 0x000004080c1a7981 */ /* 0x000ee8000c1e1900 */
[----:B------:R-:W4:Y:S04]  /*0430*/  LDG.E R28, desc[UR8][R12.64+0x8] ;  /* 0x000008080c1c7981 */ /* 0x000f28000c1e1900 */
[----:B------:R-:W5:Y:S04]  /*0440*/  LDG.E R25, desc[UR8][R12.64+0xc] ;  /* 0x00000c080c197981 */ /* 0x000f68000c1e1900 */
[----:B------:R-:W5:Y:S04]  /*0450*/  LDG.E R27, desc[UR8][R12.64+0x10] ;  /* 0x000010080c1b7981 */ /* 0x000f68000c1e1900 */
[----:B------:R-:W5:Y:S04]  /*0460*/  LDG.E R29, desc[UR8][R12.64+0x14] ;  /* 0x000014080c1d7981 */ /* 0x000f68000c1e1900 */
[----:B--2---:R0:W-:Y:S04]  /*0470*/  STS [R23+-0x20], R24 ;  /* 0xffffe01817007388 */ /* 0x0041e80000000800 */
[----:B------:R-:W-:Y:S04]  /*0480*/  STS [R14+-0x20], RZ ;  /* 0xffffe0ff0e007388 */ /* 0x000fe80000000800 */
[----:B---3--:R1:W-:Y:S04]  /*0490*/  STS [R23+-0x1c], R26 ;  /* 0xffffe41a17007388 */ /* 0x0083e80000000800 */
[----:B0-----:R-:W2:Y:S04]  /*04a0*/  LDG.E R24, desc[UR8][R12.64+0x18] ;  /* 0x000018080c187981 */ /* 0x001ea8000c1e1900 */
[----:B------:R-:W-:Y:S04]  /*04b0*/  STS [R14+-0x1c], RZ ;  /* 0xffffe4ff0e007388 */ /* 0x000fe80000000800 */
[----:B-1----:R-:W3:Y:S04]  /*04c0*/  LDG.E R26, desc[UR8][R12.64+0x1c] ;  /* 0x00001c080c1a7981 */ /* 0x002ee8000c1e1900 */
[----:B----4-:R0:W-:Y:S04]  /*04d0*/  STS [R23+-0x18], R28 ;  /* 0xffffe81c17007388 */ /* 0x0101e80000000800 */
[----:B------:R-:W-:Y:S04]  /*04e0*/  STS [R14+-0x18], RZ ;  /* 0xffffe8ff0e007388 */ /* 0x000fe80000000800 */
[----:B-----5:R1:W-:Y:S04]  /*04f0*/  STS [R23+-0x14], R25 ;  /* 0xffffec1917007388 */ /* 0x0203e80000000800 */
[----:B------:R-:W-:Y:S04]  /*0500*/  STS [R14+-0x14], RZ ;  /* 0xffffecff0e007388 */ /* 0x000fe80000000800 */
[----:B------:R4:W-:Y:S04]  /*0510*/  STS [R23+-0x10], R27 ;  /* 0xfffff01b17007388 */ /* 0x0009e80000000800 */
[----:B------:R-:W-:Y:S04]  /*0520*/  STS [R14+-0x10], RZ ;  /* 0xfffff0ff0e007388 */ /* 0x000fe80000000800 */
[----:B0-----:R-:W5:Y:S04]  /*0530*/  LDG.E R28, desc[UR8][R12.64+0x20] ;  /* 0x000020080c1c7981 */ /* 0x001f68000c1e1900 */
[----:B------:R0:W-:Y:S04]  /*0540*/  STS [R23+-0xc], R29 ;  /* 0xfffff41d17007388 */ /* 0x0001e80000000800 */
[----:B------:R-:W-:Y:S04]  /*0550*/  STS [R14+-0xc], RZ ;  /* 0xfffff4ff0e007388 */ /* 0x000fe80000000800 */
[----:B-1----:R-:W5:Y:S04]  /*0560*/  LDG.E R25, desc[UR8][R12.64+0x24] ;  /* 0x000024080c197981 */ /* 0x002f68000c1e1900 */
[----:B----4-:R-:W4:Y:S04]  /*0570*/  LDG.E R27, desc[UR8][R12.64+0x30] ;  /* 0x000030080c1b7981 */ /* 0x010f28000c1e1900 */
[----:B0-----:R-:W4:Y:S04]  /*0580*/  LDG.E R29, desc[UR8][R12.64+0x34] ;  /* 0x000034080c1d7981 */ /* 0x001f28000c1e1900 */
[----:B--2---:R0:W-:Y:S04]  /*0590*/  STS [R23+-0x8], R24 ;  /* 0xfffff81817007388 */ /* 0x0041e80000000800 */
[----:B------:R-:W-:Y:S04]  /*05a0*/  STS [R14+-0x8], RZ ;  /* 0xfffff8ff0e007388 */ /* 0x000fe80000000800 */
[----:B---3--:R1:W-:Y:S04]  /*05b0*/  STS [R23+-0x4], R26 ;  /* 0xfffffc1a17007388 */ /* 0x0083e80000000800 */
[----:B0-----:R-:W2:Y:S04]  /*05c0*/  LDG.E R24, desc[UR8][R12.64+0x28] ;  /* 0x000028080c187981 */ /* 0x001ea8000c1e1900 */
[----:B-1----:R-:W3:Y:S04]  /*05d0*/  LDG.E R26, desc[UR8][R12.64+0x2c] ;  /* 0x00002c080c1a7981 */ /* 0x002ee8000c1e1900 */
[----:B------:R-:W-:Y:S04]  /*05e0*/  STS [R14+-0x4], RZ ;  /* 0xfffffcff0e007388 */ /* 0x000fe80000000800 */
[----:B-----5:R-:W-:Y:S04]  /*05f0*/  STS [R23], R28 ;  /* 0x0000001c17007388 */ /* 0x020fe80000000800 */
[----:B------:R-:W-:Y:S04]  /*0600*/  STS [R14], RZ ;  /* 0x000000ff0e007388 */ /* 0x000fe80000000800 */
[----:B------:R-:W-:Y:S04]  /*0610*/  STS [R23+0x4], R25 ;  /* 0x0000041917007388 */ /* 0x000fe80000000800 */
[----:B------:R-:W-:Y:S04]  /*0620*/  STS [R14+0x4], RZ ;  /* 0x000004ff0e007388 */ /* 0x000fe80000000800 */
[----:B--2---:R0:W-:Y:S04]  /*0630*/  STS [R23+0x8], R24 ;  /* 0x0000081817007388 */ /* 0x0041e80000000800 */
[----:B------:R-:W-:Y:S04]  /*0640*/  STS [R14+0x8], RZ ;  /* 0x000008ff0e007388 */ /* 0x000fe80000000800 */
[----:B---3--:R1:W-:Y:S04]  /*0650*/  STS [R23+0xc], R26 ;  /* 0x00000c1a17007388 */ /* 0x0083e80000000800 */
[----:B0-----:R-:W2:Y:S04]  /*0660*/  LDG.E R24, desc[UR8][R12.64+0x38] ;  /* 0x000038080c187981 */ /* 0x001ea8000c1e1900 */
[----:B-1----:R-:W3:Y:S01]  /*0670*/  LDG.E R26, desc[UR8][R12.64+0x3c] ;  /* 0x00003c080c1a7981 */ /* 0x002ee2000c1e1900 */
[----:B------:R-:W-:-:S04]  /*0680*/  IADD3 R16, PT, PT, R16, 0x10, RZ ;  /* 0x0000001010107810 */ /* 0x000fc80007ffe0ff */
[----:B------:R-:W-:Y:S01]  /*0690*/  ISETP.NE.AND P1, PT, R16, RZ, PT ;  /* 0x000000ff1000720c */ /* 0x000fe20003f25270 */
[----:B------:R-:W-:Y:S04]  /*06a0*/  STS [R14+0xc], RZ ;  /* 0x00000cff0e007388 */ /* 0x000fe80000000800 */
[----:B----4-:R-:W-:Y:S04]  /*06b0*/  STS [R23+0x10], R27 ;  /* 0x0000101b17007388 */ /* 0x010fe80000000800 */
[----:B------:R-:W-:Y:S04]  /*06c0*/  STS [R14+0x10], RZ ;  /* 0x000010ff0e007388 */ /* 0x000fe80000000800 */
[----:B------:R-:W-:Y:S04]  /*06d0*/  STS [R23+0x14], R29 ;  /* 0x0000141d17007388 */ /* 0x000fe80000000800 */
[----:B------:R-:W-:Y:S01]  /*06e0*/  STS [R14+0x14], RZ ;  /* 0x000014ff0e007388 */ /* 0x000fe20000000800 */
[----:B------:R-:W-:-:S03]  /*06f0*/  VIADD R17, R17, 0x10 ;  /* 0x0000001011117836 */ /* 0x000fc60000000000 */
[----:B--2---:R-:W-:Y:S04]  /*0700*/  STS [R23+0x18], R24 ;  /* 0x0000181817007388 */ /* 0x004fe80000000800 */
[----:B------:R-:W-:Y:S04]  /*0710*/  STS [R14+0x18], RZ ;  /* 0x000018ff0e007388 */ /* 0x000fe80000000800 */
[----:B---3--:R0:W-:Y:S04]  /*0720*/  STS [R23+0x1c], R26 ;  /* 0x00001c1a17007388 */ /* 0x0081e80000000800 */
[----:B------:R1:W-:Y:S01]  /*0730*/  STS [R14+0x1c], RZ ;  /* 0x00001cff0e007388 */ /* 0x0003e20000000800 */
[----:B0-----:R-:W-:Y:S01]  /*0740*/  VIADD R23, R23, 0x40 ;  /* 0x0000004017177836 */ /* 0x001fe20000000000 */
[----:B-1----:R-:W-:Y:S01]  /*0750*/  IADD3 R14, PT, PT, R14, 0x40, RZ ;  /* 0x000000400e0e7810 */ /* 0x002fe20007ffe0ff */
[----:B------:R-:W-:Y:S06]  /*0760*/  @P1 BRA `(.L_x_2) ;  /* 0xfffffffc00201947 */ /* 0x000fec000383ffff */
[----:B------:R-:W-:-:S07]  /*0770*/  IMAD.MOV.U32 R14, RZ, RZ, R11 ;  /* 0x000000ffff0e7224 */ /* 0x000fce00078e000b */
.L_x_1:
[----:B------:R-:W-:-:S13]  /*0780*/  ISETP.NE.AND P1, PT, R8, RZ, PT ;  /* 0x000000ff0800720c */ /* 0x000fda0003f25270 */
[----:B------:R-:W-:Y:S05]  /*0790*/  @!P1 BRA `(.L_x_0) ;  /* 0x00000004005c9947 */ /* 0x000fea0003800000 */
[----:B------:R-:W-:Y:S01]  /*07a0*/  VIADD R12, R8, 0xffffffff ;  /* 0xffffffff080c7836 */ /* 0x000fe20000000000 */
[----:B------:R-:W-:-:S04]  /*07b0*/  ISETP.NE.AND P2, PT, R9, RZ, PT ;  /* 0x000000ff0900720c */ /* 0x000fc80003f45270 */
[----:B------:R-:W-:-:S13]  /*07c0*/  ISETP.GE.U32.AND P1, PT, R12, 0x7, PT ;  /* 0x000000070c00780c */ /* 0x000fda0003f26070 */
[----:B------:R-:W-:Y:S05]  /*07d0*/  @!P1 BRA `(.L_x_3) ;  /* 0x0000000000889947 */ /* 0x000fea0003800000 */
[----:B------:R-:W0:Y:S01]  /*07e0*/  LDC.64 R12, c[0x0][0x380] ;  /* 0x0000e000ff0c7b82 */ /* 0x000e220000000a00 */
[----:B------:R-:W-:-:S05]  /*07f0*/  IADD3 R17, PT, PT, R15, R14, RZ ;  /* 0x0000000e0f117210 */ /* 0x000fca0007ffe0ff */
[----:B0-----:R-:W-:-:S05]  /*0800*/  IMAD.WIDE R12, R17, 0x4, R12 ;  /* 0x00000004110c7825 */ /* 0x001fca00078e020c */
[----:B------:R-:W2:Y:S01]  /*0810*/  LDG.E R24, desc[UR8][R12.64] ;  /* 0x000000080c187981 */ /* 0x000ea2000c1e1900 */
[----:B------:R-:W0:Y:S01]  /*0820*/  S2UR UR6, SR_CgaCtaId ;  /* 0x00000000000679c3 */ /* 0x000e220000008800 */
[----:B------:R-:W-:Y:S01]  /*0830*/  UMOV UR5, 0x400 ;  /* 0x0000040000057882 */ /* 0x000fe20000000000 */
[----:B------:R-:W-:Y:S01]  /*0840*/  IMAD.IADD R17, R7, 0x1, R14 ;  /* 0x0000000107117824 */ /* 0x000fe200078e020e */
[----:B------:R-:W3:Y:S04]  /*0850*/  LDG.E R26, desc[UR8][R12.64+0x4] ;  /* 0x000004080c1a7981 */ /* 0x000ee8000c1e1900 */
[----:B------:R-:W4:Y:S04]  /*0860*/  LDG.E R28, desc[UR8][R12.64+0x8] ;  /* 0x000008080c1c7981 */ /* 0x000f28000c1e1900 */
[----:B------:R-:W5:Y:S04]  /*0870*/  LDG.E R23, desc[UR8][R12.64+0xc] ;  /* 0x00000c080c177981 */ /* 0x000f68000c1e1900 */
[----:B------:R-:W5:Y:S04]  /*0880*/  LDG.E R25, desc[UR8][R12.64+0x10] ;  /* 0x000010080c197981 */ /* 0x000f68000c1e1900 */
[----:B------:R-:W5:Y:S04]  /*0890*/  LDG.E R27, desc[UR8][R12.64+0x14] ;  /* 0x000014080c1b7981 */ /* 0x000f68000c1e1900 */
[----:B------:R-:W5:Y:S01]  /*08a0*/  LDG.E R29, desc[UR8][R12.64+0x18] ;  /* 0x000018080c1d7981 */ /* 0x000f62000c1e1900 */
[----:B0-----:R-:W-:-:S06]  /*08b0*/  ULEA UR5, UR6, UR5, 0x18 ;  /* 0x0000000506057291 */ /* 0x001fcc000f8ec0ff */
[----:B------:R-:W-:-:S05]  /*08c0*/  LEA R17, R17, UR5, 0x2 ;  /* 0x0000000511117c11 */ /* 0x000fca000f8e10ff */
[----:B------:R-:W-:Y:S01]  /*08d0*/  IMAD R16, R22, 0x4, R17 ;  /* 0x0000000416107824 */ /* 0x000fe200078e0211 */
[----:B--2---:R0:W-:Y:S04]  /*08e0*/  STS [R17], R24 ;  /* 0x0000001811007388 */ /* 0x0041e80000000800 */
[----:B------:R1:W-:Y:S04]  /*08f0*/  STS [R16], RZ ;  /* 0x000000ff10007388 */ /* 0x0003e80000000800 */
[----:B---3--:R1:W-:Y:S04]  /*0900*/  STS [R17+0x4], R26 ;  /* 0x0000041a11007388 */ /* 0x0083e80000000800 */
[----:B0-----:R-:W2:Y:S04]  /*0910*/  LDG.E R24, desc[UR8][R12.64+0x1c] ;  /* 0x00001c080c187981 */ /* 0x001ea8000c1e1900 */
[----:B------:R1:W-:Y:S04]  /*0920*/  STS [R16+0x4], RZ ;  /* 0x000004ff10007388 */ /* 0x0003e80000000800 */
[----:B----4-:R1:W-:Y:S04]  /*0930*/  STS [R17+0x8], R28 ;  /* 0x0000081c11007388 */ /* 0x0103e80000000800 */
[----:B------:R1:W-:Y:S04]  /*0940*/  STS [R16+0x8], RZ ;  /* 0x000008ff10007388 */ /* 0x0003e80000000800 */
[----:B-----5:R1:W-:Y:S04]  /*0950*/  STS [R17+0xc], R23 ;  /* 0x00000c1711007388 */ /* 0x0203e80000000800 */
[----:B------:R1:W-:Y:S04]  /*0960*/  STS [R16+0xc], RZ ;  /* 0x00000cff10007388 */ /* 0x0003e80000000800 */
[----:B------:R1:W-:Y:S04]  /*0970*/  STS [R17+0x10], R25 ;  /* 0x0000101911007388 */ /* 0x0003e80000000800 */
[----:B------:R1:W-:Y:S04]  /*0980*/  STS [R16+0x10], RZ ;  /* 0x000010ff10007388 */ /* 0x0003e80000000800 */
[----:B------:R1:W-:Y:S04]  /*0990*/  STS [R17+0x14], R27 ;  /* 0x0000141b11007388 */ /* 0x0003e80000000800 */
[----:B------:R1:W-:Y:S04]  /*09a0*/  STS [R16+0x14], RZ ;  /* 0x000014ff10007388 */ /* 0x0003e80000000800 */
[----:B------:R1:W-:Y:S04]  /*09b0*/  STS [R17+0x18], R29 ;  /* 0x0000181d11007388 */ /* 0x0003e80000000800 */
[----:B------:R1:W-:Y:S01]  /*09c0*/  STS [R16+0x18], RZ ;  /* 0x000018ff10007388 */ /* 0x0003e20000000800 */
[----:B------:R-:W-:-:S03]  /*09d0*/  IADD3 R14, PT, PT, R14, 0x8, RZ ;  /* 0x000000080e0e7810 */ /* 0x000fc60007ffe0ff */
[----:B--2---:R1:W-:Y:S04]  /*09e0*/  STS [R17+0x1c], R24 ;  /* 0x00001c1811007388 */ /* 0x0043e80000000800 */
[----:B------:R1:W-:Y:S02]  /*09f0*/  STS [R16+0x1c], RZ ;  /* 0x00001cff10007388 */ /* 0x0003e40000000800 */
.L_x_3:
[----:B------:R-:W-:Y:S05]  /*0a00*/  @!P2 BRA `(.L_x_0) ;  /* 0x0000000000c0a947 */ /* 0x000fea0003800000 */
[----:B------:R-:W-:Y:S02]  /*0a10*/  ISETP.GE.U32.AND P1, PT, R20, 0x3, PT ;  /* 0x000000031400780c */ /* 0x000fe40003f26070 */
[----:B------:R-:W-:-:S11]  /*0a20*/  ISETP.NE.AND P2, PT, R10, RZ, PT ;  /* 0x000000ff0a00720c */ /* 0x000fd60003f45270 */
[----:B------:R-:W-:Y:S05]  /*0a30*/  @!P1 BRA `(.L_x_4) ;  /* 0x0000000000589947 */ /* 0x000fea0003800000 */
[----:B------:R-:W0:Y:S01]  /*0a40*/  LDC.64 R12, c[0x0][0x380] ;  /* 0x0000e000ff0c7b82 */ /* 0x000e220000000a00 */
[----:B-1----:R-:W-:-:S04]  /*0a50*/  IMAD.IADD R17, R15, 0x1, R14 ;  /* 0x000000010f117824 */ /* 0x002fc800078e020e */
[----:B0-----:R-:W-:-:S05]  /*0a60*/  IMAD.WIDE R12, R17, 0x4, R12 ;  /* 0x00000004110c7825 */ /* 0x001fca00078e020c */
[----:B------:R-:W2:Y:S04]  /*0a70*/  LDG.E R16, desc[UR8][R12.64] ;  /* 0x000000080c107981 */ /* 0x000ea8000c1e1900 */
[----:B------:R-:W3:Y:S04]  /*0a80*/  LDG.E R24, desc[UR8][R12.64+0x4] ;  /* 0x000004080c187981 */ /* 0x000ee8000c1e1900 */
[----:B------:R-:W4:Y:S04]  /*0a90*/  LDG.E R26, desc[UR8][R12.64+0x8] ;  /* 0x000008080c1a7981 */ /* 0x000f28000c1e1900 */
[----:B------:R-:W5:Y:S01]  /*0aa0*/  LDG.E R28, desc[UR8][R12.64+0xc] ;  /* 0x00000c080c1c7981 */ /* 0x000f62000c1e1900 */
[----:B------:R-:W0:Y:S01]  /*0ab0*/  S2UR UR6, SR_CgaCtaId ;  /* 0x00000000000679c3 */ /* 0x000e220000008800 */
[----:B------:R-:W-:Y:S01]  /*0ac0*/  UMOV UR5, 0x400 ;  /* 0x0000040000057882 */ /* 0x000fe20000000000 */
[----:B------:R-:W-:-:S02]  /*0ad0*/  IMAD.IADD R17, R7, 0x1, R14 ;  /* 0x0000000107117824 */ /* 0x000fc400078e020e */
[----:B------:R-:W-:Y:S01]  /*0ae0*/  VIADD R14, R14, 0x4 ;  /* 0x000000040e0e7836 */ /* 0x000fe20000000000 */
[----:B0-----:R-:W-:-:S06]  /*0af0*/  ULEA UR5, UR6, UR5, 0x18 ;  /* 0x0000000506057291 */ /* 0x001fcc000f8ec0ff */
[----:B------:R-:W-:-:S04]  /*0b00*/  LEA R17, R17, UR5, 0x2 ;  /* 0x0000000511117c11 */ /* 0x000fc8000f8e10ff */
[----:B------:R-:W-:Y:S01]  /*0b10*/  LEA R23, R22, R17, 0x2 ;  /* 0x0000001116177211 */ /* 0x000fe200078e10ff */
[----:B--2---:R0:W-:Y:S04]  /*0b20*/  STS [R17], R16 ;  /* 0x0000001011007388 */ /* 0x0041e80000000800 */
[----:B------:R0:W-:Y:S04]  /*0b30*/  STS [R23], RZ ;  /* 0x000000ff17007388 */ /* 0x0001e80000000800 */
[----:B---3--:R0:W-:Y:S04]  /*0b40*/  STS [R17+0x4], R24 ;  /* 0x0000041811007388 */ /* 0x0081e80000000800 */
[----:B------:R0:W-:Y:S04]  /*0b50*/  STS [R23+0x4], RZ ;  /* 0x000004ff17007388 */ /* 0x0001e80000000800 */
[----:B----4-:R0:W-:Y:S04]  /*0b60*/  STS [R17+0x8], R26 ;  /* 0x0000081a11007388 */ /* 0x0101e80000000800 */
[----:B------:R0:W-:Y:S04]  /*0b70*/  STS [R23+0x8], RZ ;  /* 0x000008ff17007388 */ /* 0x0001e80000000800 */
[----:B-----5:R0:W-:Y:S04]  /*0b80*/  STS [R17+0xc], R28 ;  /* 0x00000c1c11007388 */ /* 0x0201e80000000800 */
[----:B------:R0:W-:Y:S02]  /*0b90*/  STS [R23+0xc], RZ ;  /* 0x00000cff17007388 */ /* 0x0001e40000000800 */
.L_x_4:
[----:B------:R-:W-:Y:S05]  /*0ba0*/  @!P2 BRA `(.L_x_0) ;  /* 0x000000000058a947 */ /* 0x000fea0003800000 */
[----:B------:R-:W2:Y:S01]  /*0bb0*/  LDC.64 R12, c[0x0][0x380] ;  /* 0x0000e000ff0c7b82 */ /* 0x000ea20000000a00 */
[----:B------:R-:W-:-:S04]  /*0bc0*/  IMAD.IADD R15, R15, 0x1, R14 ;  /* 0x000000010f0f7824 */ /* 0x000fc800078e020e */
[----:B--2---:R-:W-:-:S05]  /*0bd0*/  IMAD.WIDE R12, R15, 0x4, R12 ;  /* 0x000000040f0c7825 */ /* 0x004fca00078e020c */
[----:B------:R-:W2:Y:S01]  /*0be0*/  LDG.E R15, desc[UR8][R12.64] ;  /* 0x000000080c0f7981 */ /* 0x000ea2000c1e1900 */
[----:B------:R-:W3:Y:S01]  /*0bf0*/  S2UR UR6, SR_CgaCtaId ;  /* 0x00000000000679c3 */ /* 0x000ee20000008800 */
[----:B------:R-:W-:Y:S01]  /*0c00*/  UMOV UR5, 0x400 ;  /* 0x0000040000057882 */ /* 0x000fe20000000000 */
[----:B------:R-:W-:Y:S02]  /*0c10*/  IADD3 R14, PT, PT, R7, R14, RZ ;  /* 0x0000000e070e7210 */ /* 0x000fe40007ffe0ff */
[----:B------:R-:W-:Y:S01]  /*0c20*/  ISETP.NE.AND P1, PT, R10, 0x1, PT ;  /* 0x000000010a00780c */ /* 0x000fe20003f25270 */
[----:B---3--:R-:W-:-:S06]  /*0c30*/  ULEA UR5, UR6, UR5, 0x18 ;  /* 0x0000000506057291 */ /* 0x008fcc000f8ec0ff */
[----:B01----:R-:W-:-:S05]  /*0c40*/  LEA R17, R14, UR5, 0x2 ;  /* 0x000000050e117c11 */ /* 0x003fca000f8e10ff */
[----:B------:R-:W-:Y:S01]  /*0c50*/  IMAD R16, R22, 0x4, R17 ;  /* 0x0000000416107824 */ /* 0x000fe200078e0211 */
[----:B--2---:R2:W-:Y:S04]  /*0c60*/  STS [R17], R15 ;  /* 0x0000000f11007388 */ /* 0x0045e80000000800 */
[----:B------:R2:W-:Y:S01]  /*0c70*/  STS [R16], RZ ;  /* 0x000000ff10007388 */ /* 0x0005e20000000800 */
[----:B------:R-:W-:Y:S05]  /*0c80*/  @!P1 BRA `(.L_x_0) ;  /* 0x0000000000209947 */ /* 0x000fea0003800000 */
[----:B------:R-:W3:Y:S01]  /*0c90*/  LDG.E R14, desc[UR8][R12.64+0x4] ;  /* 0x000004080c0e7981 */ /* 0x000ee2000c1e1900 */
[----:B------:R-:W-:-:S03]  /*0ca0*/  ISETP.NE.AND P1, PT, R10, 0x2, PT ;  /* 0x000000020a00780c */ /* 0x000fc60003f25270 */
[----:B---3--:R3:W-:Y:S04]  /*0cb0*/  STS [R17+0x4], R14 ;  /* 0x0000040e11007388 */ /* 0x0087e80000000800 */
[----:B------:R3:W-:Y:S06]  /*0cc0*/  STS [R16+0x4], RZ ;  /* 0x000004ff10007388 */ /* 0x0007ec0000000800 */
[----:B------:R-:W-:Y:S05]  /*0cd0*/  @!P1 BRA `(.L_x_0) ;  /* 0x00000000000c9947 */ /* 0x000fea0003800000 */
[----:B------:R-:W4:Y:S04]  /*0ce0*/  LDG.E R12, desc[UR8][R12.64+0x8] ;  /* 0x000008080c0c7981 */ /* 0x000f28000c1e1900 */
[----:B----4-:R4:W-:Y:S04]  /*0cf0*/  STS [R17+0x8], R12 ;  /* 0x0000080c11007388 */ /* 0x0109e80000000800 */
[----:B------:R4:W-:Y:S02]  /*0d00*/  STS [R16+0x8], RZ ;  /* 0x000008ff10007388 */ /* 0x0009e40000000800 */
.L_x_0:
[----:B------:R-:W5:Y:S01]  /*0d10*/  LDCU UR5, c[0x0][0x3bc] ;  /* 0x00007780ff0577ac */ /* 0x000f620008000800 */
[----:B------:R-:W-:Y:S01]  /*0d20*/  BAR.SYNC.DEFER_BLOCKING 0x0 ;  /* 0x0000000000007b1d */ /* 0x000fe20000010000 */
[----:B-----5:R-:W-:-:S13]  /*0d30*/  ISETP.GE.AND P1, PT, R3, UR5, PT ;  /* 0x0000000503007c0c */ /* 0x020fda000bf26270 */
[----:B----4-:R-:W-:-:S05]  /*0d40*/  @!P1 IMAD.MOV.U32 R12, RZ, RZ, -0x800000 ;  /* 0xff800000ff0c9424 */ /* 0x010fca00078e00ff */
[----:B------:R4:W-:Y:S04]  /*0d50*/  @!P1 STS [R5], R12 ;  /* 0x0000000c05009388 */ /* 0x0009e80000000800 */
[----:B------:R4:W-:Y:S01]  /*0d60*/  @!P1 STS [R6], RZ ;  /* 0x000000ff06009388 */ /* 0x0009e20000000800 */
[----:B------:R-:W-:Y:S05]  /*0d70*/  @!P0 BRA `(.L_x_5) ;  /* 0x0000000800048947 */ /* 0x000fea0003800000 */
[----:B------:R-:W-:-:S05]  /*0d80*/  UMOV UR5, URZ ;  /* 0x000000ff00057c82 */ /* 0x000fca0008000000 */
.L_x_10:
[----:B0123--:R-:W0:Y:S01]  /*0d90*/  LDC R16, c[0x0][0x3b4] ;  /* 0x0000ed00ff107b82 */ /* 0x00fe220000000800 */
[----:B------:R-:W1:Y:S01]  /*0da0*/  LDCU UR6, c[0x0][0x3c8] ;  /* 0x00007900ff0677ac */ /* 0x000e620008000800 */
[----:B------:R-:W-:Y:S02]  /*0db0*/  IMAD R25, R2, UR5, R19 ;  /* 0x0000000502197c24 */ /* 0x000fe4000f8e0213 */
[----:B------:R-:W-:Y:S01]  /*0dc0*/  HFMA2 R24, -RZ, RZ, 0, 0 ;  /* 0x00000000ff187431 */ /* 0x000fe200000001ff */
[----:B------:R-:W-:-:S04]  /*0dd0*/  UIADD3 UR5, UPT, UPT, UR5, 0x1, URZ ;  /* 0x0000000105057890 */ /* 0x000fc8000fffe0ff */
[----:B-1----:R-:W-:Y:S01]  /*0de0*/  UISETP.NE.AND UP0, UPT, UR5, UR6, UPT ;  /* 0x000000060500728c */ /* 0x002fe2000bf05270 */
[----:B0-----:R-:W-:-:S13]  /*0df0*/  ISETP.GE.U32.AND P1, PT, R16, 0x8, PT ;  /* 0x000000081000780c */ /* 0x001fda0003f26070 */
[----:B------:R-:W-:Y:S05]  /*0e00*/  @!P1 BRA `(.L_x_6) ;  /* 0x0000000000c09947 */ /* 0x000fea0003800000 */
[----:B------:R-:W0:Y:S01]  /*0e10*/  S2UR UR7, SR_CgaCtaId ;  /* 0x00000000000779c3 */ /* 0x000e220000008800 */
[----:B------:R-:W-:Y:S02]  /*0e20*/  UMOV UR6, 0x400 ;  /* 0x0000040000067882 */ /* 0x000fe40000000000 */
[----:B0-----:R-:W-:-:S03]  /*0e30*/  ULEA UR7, UR7, UR6, 0x18 ;  /* 0x0000000607077291 */ /* 0x001fc6000f8ec0ff */
[----:B------:R-:W-:-:S09]  /*0e40*/  UMOV UR6, URZ ;  /* 0x000000ff00067c82 */ /* 0x000fd20008000000 */
.L_x_7:
[----:B0-----:R-:W0:Y:S01]  /*0e50*/  LDC.64 R14, c[0x0][0x388] ;  /* 0x0000e200ff0e7b82 */ /* 0x001e220000000a00 */
[----:B------:R-:W-:-:S07]  /*0e60*/  VIADD R23, R25, UR6 ;  /* 0x0000000619177c36 */ /* 0x000fce0008000000 */
[----:B----4-:R-:W1:Y:S01]  /*0e70*/  LDC.64 R12, c[0x0][0x390] ;  /* 0x0000e400ff0c7b82 */ /* 0x010e620000000a00 */
[----:B0-----:R-:W-:-:S05]  /*0e80*/  IMAD.WIDE R14, R23, 0x4, R14 ;  /* 0x00000004170e7825 */ /* 0x001fca00078e020e */
[----:B------:R-:W2:Y:S01]  /*0e90*/  LDG.E R17, desc[UR8][R14.64] ;  /* 0x000000080e117981 */ /* 0x000ea2000c1e1900 */
[----:B-1----:R-:W-:-:S03]  /*0ea0*/  IMAD.WIDE R12, R23, 0x4, R12 ;  /* 0x00000004170c7825 */ /* 0x002fc600078e020c */
[----:B------:R-:W3:Y:S04]  /*0eb0*/  LDG.E R26, desc[UR8][R14.64+0x4] ;  /* 0x000004080e1a7981 */ /* 0x000ee8000c1e1900 */
[----:B------:R-:W4:Y:S01]  /*0ec0*/  LDG.E R27, desc[UR8][R12.64] ;  /* 0x000000080c1b7981 */ /* 0x000f22000c1e1900 */
[----:B------:R-:W-:-:S03]  /*0ed0*/  IADD3 R23, PT, PT, R0, UR6, R7 ;  /* 0x0000000600177c10 */ /* 0x000fc6000fffe007 */
[----:B------:R-:W5:Y:S01]  /*0ee0*/  LDG.E R29, desc[UR8][R12.64+0x4] ;  /* 0x000004080c1d7981 */ /* 0x000f62000c1e1900 */
[----:B------:R-:W-:-:S03]  /*0ef0*/  LEA R23, R23, UR7, 0x2 ;  /* 0x0000000717177c11 */ /* 0x000fc6000f8e10ff */
[----:B------:R-:W5:Y:S02]  /*0f00*/  LDG.E R28, desc[UR8][R14.64+0x8] ;  /* 0x000008080e1c7981 */ /* 0x000f64000c1e1900 */
[----:B------:R-:W-:Y:S02]  /*0f10*/  IMAD R24, R2, 0x4, R23 ;  /* 0x0000000402187824 */ /* 0x000fe400078e0217 */
[----:B--2---:R0:W-:Y:S04]  /*0f20*/  STS [R23], R17 ;  /* 0x0000001117007388 */ /* 0x0041e80000000800 */
[----:B----4-:R1:W-:Y:S04]  /*0f30*/  STS [R24], R27 ;  /* 0x0000001b18007388 */ /* 0x0103e80000000800 */
[----:B0-----:R-:W2:Y:S04]  /*0f40*/  LDG.E R17, desc[UR8][R12.64+0x8] ;  /* 0x000008080c117981 */ /* 0x001ea8000c1e1900 */
[----:B-1----:R-:W4:Y:S04]  /*0f50*/  LDG.E R27, desc[UR8][R14.64+0xc] ;  /* 0x00000c080e1b7981 */ /* 0x002f28000c1e1900 */
[----:B---3--:R0:W-:Y:S04]  /*0f60*/  STS [R23+0x4], R26 ;  /* 0x0000041a17007388 */ /* 0x0081e80000000800 */
[----:B-----5:R1:W-:Y:S04]  /*0f70*/  STS [R24+0x4], R29 ;  /* 0x0000041d18007388 */ /* 0x0203e80000000800 */
[----:B------:R3:W-:Y:S04]  /*0f80*/  STS [R23+0x8], R28 ;  /* 0x0000081c17007388 */ /* 0x0007e80000000800 */
[----:B0-----:R-:W5:Y:S04]  /*0f90*/  LDG.E R26, desc[UR8][R14.64+0x14] ;  /* 0x000014080e1a7981 */ /* 0x001f68000c1e1900 */
[----:B-1----:R-:W5:Y:S04]  /*0fa0*/  LDG.E R29, desc[UR8][R12.64+0x10] ;  /* 0x000010080c1d7981 */ /* 0x002f68000c1e1900 */
[----:B---3--:R-:W3:Y:S04]  /*0fb0*/  LDG.E R28, desc[UR8][R14.64+0x18] ;  /* 0x000018080e1c7981 */ /* 0x008ee8000c1e1900 */
[----:B--2---:R0:W-:Y:S04]  /*0fc0*/  STS [R24+0x8], R17 ;  /* 0x0000081118007388 */ /* 0x0041e80000000800 */
[----:B----4-:R1:W-:Y:S04]  /*0fd0*/  STS [R23+0xc], R27 ;  /* 0x00000c1b17007388 */ /* 0x0103e80000000800 */
[----:B0-----:R-:W2:Y:S04]  /*0fe0*/  LDG.E R17, desc[UR8][R12.64+0xc] ;  /* 0x00000c080c117981 */ /* 0x001ea8000c1e1900 */
[----:B-1----:R-:W4:Y:S04]  /*0ff0*/  LDG.E R27, desc[UR8][R14.64+0x10] ;  /* 0x000010080e1b7981 */ /* 0x002f28000c1e1900 */
[----:B--2---:R0:W-:Y:S04]  /*1000*/  STS [R24+0xc], R17 ;  /* 0x00000c1118007388 */ /* 0x0041e80000000800 */
[----:B----4-:R1:W-:Y:S04]  /*1010*/  STS [R23+0x10], R27 ;  /* 0x0000101b17007388 */ /* 0x0103e80000000800 */
[----:B0-----:R-:W2:Y:S04]  /*1020*/  LDG.E R17, desc[UR8][R12.64+0x14] ;  /* 0x000014080c117981 */ /* 0x001ea8000c1e1900 */
[----:B-----5:R0:W-:Y:S04]  /*1030*/  STS [R24+0x10], R29 ;  /* 0x0000101d18007388 */ /* 0x0201e80000000800 */
[----:B-1----:R-:W4:Y:S04]  /*1040*/  LDG.E R27, desc[UR8][R12.64+0x18] ;  /* 0x000018080c1b7981 */ /* 0x002f28000c1e1900 */
[----:B------:R1:W-:Y:S04]  /*1050*/  STS [R23+0x14], R26 ;  /* 0x0000141a17007388 */ /* 0x0003e80000000800 */
[----:B0-----:R-:W5:Y:S04]  /*1060*/  LDG.E R29, desc[UR8][R14.64+0x1c] ;  /* 0x00001c080e1d7981 */ /* 0x001f68000c1e1900 */
[----:B-1----:R-:W5:Y:S01]  /*1070*/  LDG.E R26, desc[UR8][R12.64+0x1c] ;  /* 0x00001c080c1a7981 */ /* 0x002f62000c1e1900 */
[----:B------:R-:W-:-:S06]  /*1080*/  UIADD3 UR6, UPT, UPT, UR6, 0x8, URZ ;  /* 0x0000000806067890 */ /* 0x000fcc000fffe0ff */
[----:B------:R-:W-:Y:S01]  /*1090*/  ISETP.NE.AND P1, PT, R18, UR6, PT ;  /* 0x0000000612007c0c */ /* 0x000fe2000bf25270 */
[----:B--2---:R0:W-:Y:S04]  /*10a0*/  STS [R24+0x14], R17 ;  /* 0x0000141118007388 */ /* 0x0041e80000000800 */
[----:B---3--:R0:W-:Y:S04]  /*10b0*/  STS [R23+0x18], R28 ;  /* 0x0000181c17007388 */ /* 0x0081e80000000800 */
[----:B----4-:R0:W-:Y:S04]  /*10c0*/  STS [R24+0x18], R27 ;  /* 0x0000181b18007388 */ /* 0x0101e80000000800 */
[----:B-----5:R0:W-:Y:S04]  /*10d0*/  STS [R23+0x1c], R29 ;  /* 0x00001c1d17007388 */ /* 0x0201e80000000800 */
[----:B------:R0:W-:Y:S01]  /*10e0*/  STS [R24+0x1c], R26 ;  /* 0x00001c1a18007388 */ /* 0x0001e20000000800 */
[----:B------:R-:W-:Y:S05]  /*10f0*/  @P1 BRA `(.L_x_7) ;  /* 0xfffffffc00541947 */ /* 0x000fea000383ffff */
[----:B0-----:R-:W-:-:S07]  /*1100*/  MOV R24, R18 ;  /* 0x0000001200187202 */ /* 0x001fce0000000f00 */
.L_x_6:
[----:B------:R-:W-:-:S13]  /*1110*/  ISETP.NE.AND P1, PT, R9, RZ, PT ;  /* 0x000000ff0900720c */ /* 0x000fda0003f25270 */
[----:B------:R-:W-:Y:S05]  /*1120*/  @!P1 BRA `(.L_x_8) ;  /* 0x0000000400149947 */ /* 0x000fea0003800000 */
[----:B------:R-:W-:Y:S02]  /*1130*/  ISETP.GE.U32.AND P1, PT, R20, 0x3, PT ;  /* 0x000000031400780c */ /* 0x000fe40003f26070 */
[----:B------:R-:W-:-:S11]  /*1140*/  ISETP.NE.AND P2, PT, R10, RZ, PT ;  /* 0x000000ff0a00720c */ /* 0x000fd60003f45270 */
[----:B------:R-:W-:Y:S05]  /*1150*/  @!P1 BRA `(.L_x_9) ;  /* 0x0000000000709947 */ /* 0x000fea0003800000 */
[----:B------:R-:W0:Y:S01]  /*1160*/  LDC.64 R14, c[0x0][0x388] ;  /* 0x0000e200ff0e7b82 */ /* 0x000e220000000a00 */
[----:B------:R-:W-:-:S07]  /*1170*/  IMAD.IADD R17, R25, 0x1, R24 ;  /* 0x0000000119117824 */ /* 0x000fce00078e0218 */
[----:B----4-:R-:W1:Y:S01]  /*1180*/  LDC.64 R12, c[0x0][0x390] ;  /* 0x0000e400ff0c7b82 */ /* 0x010e620000000a00 */
[----:B0-----:R-:W-:-:S05]  /*1190*/  IMAD.WIDE R14, R17, 0x4, R14 ;  /* 0x00000004110e7825 */ /* 0x001fca00078e020e */
[----:B------:R-:W2:Y:S02]  /*11a0*/  LDG.E R26, desc[UR8][R14.64] ;  /* 0x000000080e1a7981 */ /* 0x000ea4000c1e1900 */
[----:B------:R-:W0:Y:S01]  /*11b0*/  S2UR UR7, SR_CgaCtaId ;  /* 0x00000000000779c3 */ /* 0x000e220000008800 */
[----:B------:R-:W-:Y:S01]  /*11c0*/  UMOV UR6, 0x400 ;  /* 0x0000040000067882 */ /* 0x000fe20000000000 */
[----:B-1----:R-:W-:Y:S01]  /*11d0*/  IMAD.WIDE R12, R17, 0x4, R12 ;  /* 0x00000004110c7825 */ /* 0x002fe200078e020c */
[----:B------:R-:W3:Y:S01]  /*11e0*/  LDG.E R27, desc[UR8][R14.64+0x4] ;  /* 0x000004080e1b7981 */ /* 0x000ee2000c1e1900 */
[----:B------:R-:W-:-:S03]  /*11f0*/  IADD3 R23, PT, PT, R0, R24, R7 ;  /* 0x0000001800177210 */ /* 0x000fc60007ffe007 */
[----:B------:R-:W4:Y:S04]  /*1200*/  LDG.E R28, desc[UR8][R12.64] ;  /* 0x000000080c1c7981 */ /* 0x000f28000c1e1900 */
[----:B------:R-:W5:Y:S01]  /*1210*/  LDG.E R29, desc[UR8][R12.64+0x4] ;  /* 0x000004080c1d7981 */ /* 0x000f62000c1e1900 */
[----:B0-----:R-:W-:-:S06]  /*1220*/  ULEA UR6, UR7, UR6, 0x18 ;  /* 0x0000000607067291 */ /* 0x001fcc000f8ec0ff */
[----:B------:R-:W-:-:S05]  /*1230*/  LEA R17, R23, UR6, 0x2 ;  /* 0x0000000617117c11 */ /* 0x000fca000f8e10ff */
[----:B------:R-:W-:Y:S01]  /*1240*/  IMAD R23, R2, 0x4, R17 ;  /* 0x0000000402177824 */ /* 0x000fe200078e0211 */
[----:B--2---:R0:W-:Y:S04]  /*1250*/  STS [R17], R26 ;  /* 0x0000001a11007388 */ /* 0x0041e80000000800 */
[----:B----4-:R1:W-:Y:S04]  /*1260*/  STS [R23], R28 ;  /* 0x0000001c17007388 */ /* 0x0103e80000000800 */
[----:B0-----:R-:W2:Y:S04]  /*1270*/  LDG.E R26, desc[UR8][R14.64+0x8] ;  /* 0x000008080e1a7981 */ /* 0x001ea8000c1e1900 */
[----:B---3--:R0:W-:Y:S04]  /*1280*/  STS [R17+0x4], R27 ;  /* 0x0000041b11007388 */ /* 0x0081e80000000800 */
[----:B-1----:R-:W3:Y:S04]  /*1290*/  LDG.E R28, desc[UR8][R12.64+0x8] ;  /* 0x000008080c1c7981 */ /* 0x002ee8000c1e1900 */
[----:B-----5:R1:W-:Y:S04]  /*12a0*/  STS [R23+0x4], R29 ;  /* 0x0000041d17007388 */ /* 0x0203e80000000800 */
[----:B0-----:R-:W4:Y:S04]  /*12b0*/  LDG.E R27, desc[UR8][R14.64+0xc] ;  /* 0x00000c080e1b7981 */ /* 0x001f28000c1e1900 */
[----:B-1----:R-:W5:Y:S01]  /*12c0*/  LDG.E R29, desc[UR8][R12.64+0xc] ;  /* 0x00000c080c1d7981 */ /* 0x002f62000c1e1900 */
[----:B------:R-:W-:-:S03]  /*12d0*/  IADD3 R24, PT, PT, R24, 0x4, RZ ;  /* 0x0000000418187810 */ /* 0x000fc60007ffe0ff */
[----:B--2---:R0:W-:Y:S04]  /*12e0*/  STS [R17+0x8], R26 ;  /* 0x0000081a11007388 */ /* 0x0041e80000000800 */
[----:B---3--:R0:W-:Y:S04]  /*12f0*/  STS [R23+0x8], R28 ;  /* 0x0000081c17007388 */ /* 0x0081e80000000800 */
[----:B----4-:R0:W-:Y:S04]  /*1300*/  STS [R17+0xc], R27 ;  /* 0x00000c1b11007388 */ /* 0x0101e80000000800 */
[----:B-----5:R0:W-:Y:S02]  /*1310*/  STS [R23+0xc], R29 ;  /* 0x00000c1d17007388 */ /* 0x0201e40000000800 */
.L_x_9:
[----:B------:R-:W-:Y:S05]  /*1320*/  @!P2 BRA `(.L_x_8) ;  /* 0x000000000094a947 */ /* 0x000fea0003800000 */
[----:B------:R-:W-:Y:S02]  /*1330*/  ISETP.NE.AND P2, PT, R10, 0x1, PT ;  /* 0x000000010a00780c */ /* 0x000fe40003f45270 */
[----:B------:R-:W-:-:S11]  /*1340*/  LOP3.LUT P1, RZ, R16, 0x1, RZ, 0xc0, !PT ;  /* 0x0000000110ff7812 */ /* 0x000fd6000782c0ff */
[----:B------:R-:W1:Y:S01]  /*1350*/  @P2 S2R R13, SR_CgaCtaId ;  /* 0x00000000000d2919 */ /* 0x000e620000008800 */
[----:B----4-:R-:W-:Y:S01]  /*1360*/  @P2 MOV R12, 0x400 ;  /* 0x00000400000c2802 */ /* 0x010fe20000000f00 */
[----:B0-----:R-:W0:Y:S01]  /*1370*/  @P2 LDC.64 R16, c[0x0][0x388] ;  /* 0x0000e200ff102b82 */ /* 0x001e220000000a00 */
[----:B------:R-:W-:Y:S01]  /*1380*/  @P2 IADD3 R23, PT, PT, R0, R24, R7 ;  /* 0x0000001800172210 */ /* 0x000fe20007ffe007 */
[----:B------:R-:W2:Y:S01]  /*1390*/  @P1 S2R R15, SR_CgaCtaId ;  /* 0x00000000000f1919 */ /* 0x000ea20000008800 */
[----:B------:R-:W-:Y:S01]  /*13a0*/  @P2 IMAD.IADD R29, R25, 0x1, R24 ;  /* 0x00000001191d2824 */ /* 0x000fe200078e0218 */
[----:B------:R-:W-:Y:S01]  /*13b0*/  @P1 MOV R14, 0x400 ;  /* 0x00000400000e1802 */ /* 0x000fe20000000f00 */
[----:B------:R-:W-:-:S04]  /*13c0*/  @P2 VIADD R24, R24, 0x2 ;  /* 0x0000000218182836 */ /* 0x000fc80000000000 */
[----:B------:R-:W-:Y:S01]  /*13d0*/  @P1 IMAD.IADD R25, R25, 0x1, R24 ;  /* 0x0000000119191824 */ /* 0x000fe200078e0218 */
[----:B------:R-:W-:Y:S01]  /*13e0*/  @P1 IADD3 R27, PT, PT, R0, R24, R7 ;  /* 0x00000018001b1210 */ /* 0x000fe20007ffe007 */
[----:B0-----:R-:W-:-:S05]  /*13f0*/  @P2 IMAD.WIDE R16, R29, 0x4, R16 ;  /* 0x000000041d102825 */ /* 0x001fca00078e0210 */
[----:B------:R-:W3:Y:S01]  /*1400*/  @P2 LDG.E R24, desc[UR8][R16.64] ;  /* 0x0000000810182981 */ /* 0x000ee2000c1e1900 */
[----:B-1----:R-:W-:-:S03]  /*1410*/  @P2 LEA R12, R13, R12, 0x18 ;  /* 0x0000000c0d0c2211 */ /* 0x002fc600078ec0ff */
[----:B------:R0:W4:Y:S01]  /*1420*/  @P2 LDG.E R26, desc[UR8][R16.64+0x4] ;  /* 0x00000408101a2981 */ /* 0x000122000c1e1900 */
[----:B------:R-:W-:Y:S02]  /*1430*/  @P2 LEA R23, R23, R12, 0x2 ;  /* 0x0000000c17172211 */ /* 0x000fe400078e10ff */
[----:B------:R-:W1:Y:S01]  /*1440*/  @P2 LDC.64 R12, c[0x0][0x390] ;  /* 0x0000e400ff0c2b82 */ /* 0x000e620000000a00 */
[----:B--2---:R-:W-:-:S05]  /*1450*/  @P1 LEA R14, R15, R14, 0x18 ;  /* 0x0000000e0f0e1211 */ /* 0x004fca00078ec0ff */
[----:B------:R-:W-:Y:S02]  /*1460*/  @P1 IMAD R27, R27, 0x4, R14 ;  /* 0x000000041b1b1824 */ /* 0x000fe400078e020e */
[----:B------:R-:W2:Y:S01]  /*1470*/  @P1 LDC.64 R14, c[0x0][0x388] ;  /* 0x0000e200ff0e1b82 */ /* 0x000ea20000000a00 */
[----:B-1----:R-:W-:-:S07]  /*1480*/  @P2 IMAD.WIDE R12, R29, 0x4, R12 ;  /* 0x000000041d0c2825 */ /* 0x002fce00078e020c */
[----:B------:R-:W1:Y:S01]  /*1490*/  @P1 LDC.64 R28, c[0x0][0x390] ;  /* 0x0000e400ff1c1b82 */ /* 0x000e620000000a00 */
[----:B------:R-:W5:Y:S01]  /*14a0*/  @P2 LDG.E R16, desc[UR8][R12.64] ;  /* 0x000000080c102981 */ /* 0x000f62000c1e1900 */
[----:B--2---:R-:W-:-:S06]  /*14b0*/  @P1 IMAD.WIDE R14, R25, 0x4, R14 ;  /* 0x00000004190e1825 */ /* 0x004fcc00078e020e */
[----:B------:R-:W2:Y:S04]  /*14c0*/  @P1 LDG.E R14, desc[UR8][R14.64] ;  /* 0x000000080e0e1981 */ /* 0x000ea8000c1e1900 */
[----:B------:R-:W2:Y:S01]  /*14d0*/  @P2 LDG.E R12, desc[UR8][R12.64+0x4] ;  /* 0x000004080c0c2981 */ /* 0x000ea2000c1e1900 */
[----:B-1----:R-:W-:-:S06]  /*14e0*/  @P1 IMAD.WIDE R28, R25, 0x4, R28 ;  /* 0x00000004191c1825 */ /* 0x002fcc00078e021c */
[----:B------:R-:W2:Y:S01]  /*14f0*/  @P1 LDG.E R28, desc[UR8][R28.64] ;  /* 0x000000081c1c1981 */ /* 0x000ea2000c1e1900 */
[C---:B------:R-:W-:Y:S01]  /*1500*/  @P2 LEA R25, R2.reuse, R23, 0x2 ;  /* 0x0000001702192211 */ /* 0x040fe200078e10ff */
[----:B0-----:R-:W-:Y:S02]  /*1510*/  @P1 IMAD R17, R2, 0x4, R27 ;  /* 0x0000000402111824 */ /* 0x001fe400078e021b */
[----:B---3--:R1:W-:Y:S04]  /*1520*/  @P2 STS [R23], R24 ;  /* 0x0000001817002388 */ /* 0x0083e80000000800 */
[----:B-----5:R1:W-:Y:S04]  /*1530*/  @P2 STS [R25], R16 ;  /* 0x0000001019002388 */ /* 0x0203e80000000800 */
[----:B----4-:R1:W-:Y:S04]  /*1540*/  @P2 STS [R23+0x4], R26 ;  /* 0x0000041a17002388 */ /* 0x0103e80000000800 */
[----:B--2---:R1:W-:Y:S04]  /*1550*/  @P2 STS [R25+0x4], R12 ;  /* 0x0000040c19002388 */ /* 0x0043e80000000800 */
[----:B------:R1:W-:Y:S04]  /*1560*/  @P1 STS [R27], R14 ;  /* 0x0000000e1b001388 */ /* 0x0003e80000000800 */
[----:B------:R1:W-:Y:S02]  /*1570*/  @P1 STS [R17], R28 ;  /* 0x0000001c11001388 */ /* 0x0003e40000000800 */
.L_x_8:
[----:B------:R-:W-:Y:S05]  /*1580*/  BRA.U UP0, `(.L_x_10) ;  /* 0xfffffff900007547 */ /* 0x000fea000b83ffff */
.L_x_5:
[----:B------:R-:W5:Y:S01]  /*1590*/  LDCU UR5, c[0x0][0x3c4] ;  /* 0x00007880ff0577ac */ /* 0x000f620008000800 */
[----:B------:R-:W-:-:S04]  /*15a0*/  UIADD3 UR4, UPT, UPT, UR4, 0x1, URZ ;  /* 0x0000000104047890 */ /* 0x000fc8000fffe0ff */
[----:B-----5:R-:W-:-:S09]  /*15b0*/  UISETP.NE.AND UP0, UPT, UR4, UR5, UPT ;  /* 0x000000050400728c */ /* 0x020fd2000bf05270 */
[----:B------:R-:W-:Y:S05]  /*15c0*/  BRA.U UP0, `(.L_x_11) ;  /* 0xffffffed004c7547 */ /* 0x000fea000b83ffff */
[----:B------:R-:W-:Y:S05]  /*15d0*/  EXIT ;  /* 0x000000000000794d */ /* 0x000fea0003800000 */
.L_x_12:
[----:B------:R-:W-:-:S00]  /*15e0*/  BRA `(.L_x_12) ;  /* 0xfffffffc00fc7947 */ /* 0x000fc0000383ffff */
[----:B------:R-:W-:-:S00]  /*15f0*/  NOP ;  /* 0x0000000000007918 */ /* 0x000fc00000000000 */
        /* <DEDUP_REMOVED lines=8> */
.L_x_13:


//--------------------- .nv.shared._Z11fa2_forwardPfS_S_S_S_S_iifiiii --------------------------
	.section	.nv.shared._Z11fa2_forwardPfS_S_S_S_S_iifiiii,"aw",@nobits
	.sectionflags	@""
	.align	16
	.zero		1024


//--------------------- .nv.shared.reserved.0     --------------------------
	.section	.nv.shared.reserved.0,"aw",@nobits
	.weak		__nv_reservedSMEM_offset_0_alias
	.size		__nv_reservedSMEM_offset_0_alias, 0, 64
	.other		__nv_reservedSMEM_offset_0_alias,@"STO_CUDA_RESERVED_SHARED STV_DEFAULT"
__nv_reservedSMEM_offset_0_alias:
	.zero		0
	.zero		64


//--------------------- .nv.constant0._Z11fa2_forwardPfS_S_S_S_S_iifiiii --------------------------
	.section	.nv.constant0._Z11fa2_forwardPfS_S_S_S_S_iifiiii,"a",@progbits
	.sectionflags	@""
	.align	4
.nv.constant0._Z11fa2_forwardPfS_S_S_S_S_iifiiii:
	.zero		972


//--------------------- SYMBOLS --------------------------

	.type		.nv.reservedSmem.offset0,@object
	.size		.nv.reservedSmem.offset0,0x4
	.type		.nv.reservedSmem.cap,@object
	.size		.nv.reservedSmem.cap,0x4
